	.target	sm_90

	.elftype	@"ET_EXEC"


//--------------------- .note.nv.tkinfo           --------------------------
	.section	.note.nv.tkinfo,"",@"SHT_NOTE"
	.sectionflags	@"SHF_NOTE_NV_TKINFO"
	.tkinfo
        /*0018*/ 	.word	0x00000002
        /*0030*/ 	.string	""
        /*0030*/ 	.string	"ptxas"
        /*0030*/ 	.string	"Cuda compilation tools, release 13.0, V13.0.88"
        /*0030*/ 	.string	"Build cuda_13.0.r13.0/compiler.36424714_0"
        /*0030*/ 	.string	"-arch sm_90 -m 64 "



//--------------------- .note.nv.cuinfo           --------------------------
	.section	.note.nv.cuinfo,"",@"SHT_NOTE"
	.sectionflags	@"SHF_NOTE_NV_CUINFO"
        /*0018*/ 	.short	0x0002
        /*001a*/ 	.short	0x005a
        /*001c*/ 	.short	0x0082
	.zero		2


//--------------------- .nv.info                  --------------------------
	.section	.nv.info,"",@"SHT_CUDA_INFO"
	.align	4


	//----- nvinfo : EIATTR_REGCOUNT
	.align		4
        /*0000*/ 	.byte	0x04, 0x2f
        /*0002*/ 	.short	(.L_29 - .L_28)
	.align		4
.L_28:
        /*0004*/ 	.word	index@(_Z22cuda_vector_add_kernelP6__halfPKS_ii)
        /*0008*/ 	.word	0x00000018


	//----- nvinfo : EIATTR_FRAME_SIZE
	.align		4
.L_29:
        /*000c*/ 	.byte	0x04, 0x11
        /*000e*/ 	.short	(.L_31 - .L_30)
	.align		4
.L_30:
        /*0010*/ 	.word	index@(_Z22cuda_vector_add_kernelP6__halfPKS_ii)
        /*0014*/ 	.word	0x00000000


	//----- nvinfo : EIATTR_REGCOUNT
	.align		4
.L_31:
        /*0018*/ 	.byte	0x04, 0x2f
        /*001a*/ 	.short	(.L_33 - .L_32)
	.align		4
.L_32:
        /*001c*/ 	.word	index@(_Z22cuda_vector_set_kernelP6__halfPKS_ii)
        /*0020*/ 	.word	0x00000020


	//----- nvinfo : EIATTR_FRAME_SIZE
	.align		4
.L_33:
        /*0024*/ 	.byte	0x04, 0x11
        /*0026*/ 	.short	(.L_35 - .L_34)
	.align		4
.L_34:
        /*0028*/ 	.word	index@(_Z22cuda_vector_set_kernelP6__halfPKS_ii)
        /*002c*/ 	.word	0x00000000


	//----- nvinfo : EIATTR_REGCOUNT
	.align		4
.L_35:
        /*0030*/ 	.byte	0x04, 0x2f
        /*0032*/ 	.short	(.L_37 - .L_36)
	.align		4
.L_36:
        /*0034*/ 	.word	index@(_Z27cuda_vector_add_int4_kernelP6__halfPKS_ii)
        /*0038*/ 	.word	0x00000020


	//----- nvinfo : EIATTR_FRAME_SIZE
	.align		4
.L_37:
        /*003c*/ 	.byte	0x04, 0x11
        /*003e*/ 	.short	(.L_39 - .L_38)
	.align		4
.L_38:
        /*0040*/ 	.word	index@(_Z27cuda_vector_add_int4_kernelP6__halfPKS_ii)
        /*0044*/ 	.word	0x00000000


	//----- nvinfo : EIATTR_REGCOUNT
	.align		4
.L_39:
        /*0048*/ 	.byte	0x04, 0x2f
        /*004a*/ 	.short	(.L_41 - .L_40)
	.align		4
.L_40:
        /*004c*/ 	.word	index@(_Z27cuda_vector_set_int4_kernelP6__halfPKS_ii)
        /*0050*/ 	.word	0x00000020


	//----- nvinfo : EIATTR_FRAME_SIZE
	.align		4
.L_41:
        /*0054*/ 	.byte	0x04, 0x11
        /*0056*/ 	.short	(.L_43 - .L_42)
	.align		4
.L_42:
        /*0058*/ 	.word	index@(_Z27cuda_vector_set_int4_kernelP6__halfPKS_ii)
        /*005c*/ 	.word	0x00000000


	//----- nvinfo : EIATTR_MIN_STACK_SIZE
	.align		4
.L_43:
        /*0060*/ 	.byte	0x04, 0x12
        /*0062*/ 	.short	(.L_45 - .L_44)
	.align		4
.L_44:
        /*0064*/ 	.word	index@(_Z27cuda_vector_set_int4_kernelP6__halfPKS_ii)
        /*0068*/ 	.word	0x00000000


	//----- nvinfo : EIATTR_MIN_STACK_SIZE
	.align		4
.L_45:
        /*006c*/ 	.byte	0x04, 0x12
        /*006e*/ 	.short	(.L_47 - .L_46)
	.align		4
.L_46:
        /*0070*/ 	.word	index@(_Z27cuda_vector_add_int4_kernelP6__halfPKS_ii)
        /*0074*/ 	.word	0x00000000


	//----- nvinfo : EIATTR_MIN_STACK_SIZE
	.align		4
.L_47:
        /*0078*/ 	.byte	0x04, 0x12
        /*007a*/ 	.short	(.L_49 - .L_48)
	.align		4
.L_48:
        /*007c*/ 	.word	index@(_Z22cuda_vector_set_kernelP6__halfPKS_ii)
        /*0080*/ 	.word	0x00000000


	//----- nvinfo : EIATTR_MIN_STACK_SIZE
	.align		4
.L_49:
        /*0084*/ 	.byte	0x04, 0x12
        /*0086*/ 	.short	(.L_51 - .L_50)
	.align		4
.L_50:
        /*0088*/ 	.word	index@(_Z22cuda_vector_add_kernelP6__halfPKS_ii)
        /*008c*/ 	.word	0x00000000
.L_51:


//--------------------- .nv.compat                --------------------------
	.section	.nv.compat,"",@"SHT_CUDA_COMPAT_INFO"
	.align	4
        /*0000*/ 	.byte	0x02, 0x09, 0x00, 0x00, 0x02, 0x02, 0x01, 0x00, 0x02, 0x05, 0x05, 0x00, 0x03, 0x07, 0x01, 0x01
        /*0010*/ 	.byte	0x02, 0x03, 0x00, 0x00, 0x02, 0x06, 0x01, 0x00, 0x04, 0x0b, 0x08, 0x00, 0x00, 0x00, 0x00, 0x00
        /*0020*/ 	.byte	0x00, 0x00, 0x00, 0x00


//--------------------- .nv.info._Z27cuda_vector_set_int4_kernelP6__halfPKS_ii --------------------------
	.section	.nv.info._Z27cuda_vector_set_int4_kernelP6__halfPKS_ii,"",@"SHT_CUDA_INFO"
	.sectionflags	@""
	.align	4


	//----- nvinfo : EIATTR_CUDA_API_VERSION
	.align		4
        /*0000*/ 	.byte	0x04, 0x37
        /*0002*/ 	.short	(.L_53 - .L_52)
.L_52:
        /*0004*/ 	.word	0x00000082


	//----- nvinfo : EIATTR_KPARAM_INFO
	.align		4
.L_53:
        /*0008*/ 	.byte	0x04, 0x17
        /*000a*/ 	.short	(.L_55 - .L_54)
.L_54:
        /*000c*/ 	.word	0x00000000
        /*0010*/ 	.short	0x0003
        /*0012*/ 	.short	0x0014
        /*0014*/ 	.byte	0x00, 0xf0, 0x11, 0x00


	//----- nvinfo : EIATTR_KPARAM_INFO
	.align		4
.L_55:
        /*0018*/ 	.byte	0x04, 0x17
        /*001a*/ 	.short	(.L_57 - .L_56)
.L_56:
        /*001c*/ 	.word	0x00000000
        /*0020*/ 	.short	0x0002
        /*0022*/ 	.short	0x0010
        /*0024*/ 	.byte	0x00, 0xf0, 0x11, 0x00


	//----- nvinfo : EIATTR_KPARAM_INFO
	.align		4
.L_57:
        /*0028*/ 	.byte	0x04, 0x17
        /*002a*/ 	.short	(.L_59 - .L_58)
.L_58:
        /*002c*/ 	.word	0x00000000
        /*0030*/ 	.short	0x0001
        /*0032*/ 	.short	0x0008
        /*0034*/ 	.byte	0x00, 0xf0, 0x21, 0x00


	//----- nvinfo : EIATTR_KPARAM_INFO
	.align		4
.L_59:
        /*0038*/ 	.byte	0x04, 0x17
        /*003a*/ 	.short	(.L_61 - .L_60)
.L_60:
        /*003c*/ 	.word	0x00000000
        /*0040*/ 	.short	0x0000
        /*0042*/ 	.short	0x0000
        /*0044*/ 	.byte	0x00, 0xf0, 0x21, 0x00


	//----- nvinfo : EIATTR_SPARSE_MMA_MASK
	.align		4
.L_61:
        /*0048*/ 	.byte	0x03, 0x50
        /*004a*/ 	.short	0x0000


	//----- nvinfo : EIATTR_MAXREG_COUNT
	.align		4
        /*004c*/ 	.byte	0x03, 0x1b
        /*004e*/ 	.short	0x00ff


	//----- nvinfo : EIATTR_MERCURY_ISA_VERSION
	.align		4
        /*0050*/ 	.byte	0x03, 0x5f
        /*0052*/ 	.short	0x0101


	//----- nvinfo : EIATTR_EXIT_INSTR_OFFSETS
	.align		4
        /*0054*/ 	.byte	0x04, 0x1c
        /*0056*/ 	.short	(.L_63 - .L_62)


	//   ....[0]....
.L_62:
        /*0058*/ 	.word	0x000000b0


	//   ....[1]....
        /*005c*/ 	.word	0x00000140


	//   ....[2]....
        /*0060*/ 	.word	0x00000310


	//   ....[3]....
        /*0064*/ 	.word	0x00000910


	//   ....[4]....
        /*0068*/ 	.word	0x000009e0


	//----- nvinfo : EIATTR_CBANK_PARAM_SIZE
	.align		4
.L_63:
        /*006c*/ 	.byte	0x03, 0x19
        /*006e*/ 	.short	0x0018


	//----- nvinfo : EIATTR_PARAM_CBANK
	.align		4
        /*0070*/ 	.byte	0x04, 0x0a
        /*0072*/ 	.short	(.L_65 - .L_64)
	.align		4
.L_64:
        /*0074*/ 	.word	index@(.nv.constant0._Z27cuda_vector_set_int4_kernelP6__halfPKS_ii)
        /*0078*/ 	.short	0x0210
        /*007a*/ 	.short	0x0018


	//----- nvinfo : EIATTR_SW_WAR
	.align		4
.L_65:
        /*007c*/ 	.byte	0x04, 0x36
        /*007e*/ 	.short	(.L_67 - .L_66)
.L_66:
        /*0080*/ 	.word	0x00000008
.L_67:


//--------------------- .nv.info._Z27cuda_vector_add_int4_kernelP6__halfPKS_ii --------------------------
	.section	.nv.info._Z27cuda_vector_add_int4_kernelP6__halfPKS_ii,"",@"SHT_CUDA_INFO"
	.sectionflags	@""
	.align	4


	//----- nvinfo : EIATTR_CUDA_API_VERSION
	.align		4
        /*0000*/ 	.byte	0x04, 0x37
        /*0002*/ 	.short	(.L_69 - .L_68)
.L_68:
        /*0004*/ 	.word	0x00000082


	//----- nvinfo : EIATTR_KPARAM_INFO
	.align		4
.L_69:
        /*0008*/ 	.byte	0x04, 0x17
        /*000a*/ 	.short	(.L_71 - .L_70)
.L_70:
        /*000c*/ 	.word	0x00000000
        /*0010*/ 	.short	0x0003
        /*0012*/ 	.short	0x0014
        /*0014*/ 	.byte	0x00, 0xf0, 0x11, 0x00


	//----- nvinfo : EIATTR_KPARAM_INFO
	.align		4
.L_71:
        /*0018*/ 	.byte	0x04, 0x17
        /*001a*/ 	.short	(.L_73 - .L_72)
.L_72:
        /*001c*/ 	.word	0x00000000
        /*0020*/ 	.short	0x0002
        /*0022*/ 	.short	0x0010
        /*0024*/ 	.byte	0x00, 0xf0, 0x11, 0x00


	//----- nvinfo : EIATTR_KPARAM_INFO
	.align		4
.L_73:
        /*0028*/ 	.byte	0x04, 0x17
        /*002a*/ 	.short	(.L_75 - .L_74)
.L_74:
        /*002c*/ 	.word	0x00000000
        /*0030*/ 	.short	0x0001
        /*0032*/ 	.short	0x0008
        /*0034*/ 	.byte	0x00, 0xf0, 0x21, 0x00


	//----- nvinfo : EIATTR_KPARAM_INFO
	.align		4
.L_75:
        /*0038*/ 	.byte	0x04, 0x17
        /*003a*/ 	.short	(.L_77 - .L_76)
.L_76:
        /*003c*/ 	.word	0x00000000
        /*0040*/ 	.short	0x0000
        /*0042*/ 	.short	0x0000
        /*0044*/ 	.byte	0x00, 0xf0, 0x21, 0x00


	//----- nvinfo : EIATTR_SPARSE_MMA_MASK
	.align		4
.L_77:
        /*0048*/ 	.byte	0x03, 0x50
        /*004a*/ 	.short	0x0000


	//----- nvinfo : EIATTR_MAXREG_COUNT
	.align		4
        /*004c*/ 	.byte	0x03, 0x1b
        /*004e*/ 	.short	0x00ff


	//----- nvinfo : EIATTR_MERCURY_ISA_VERSION
	.align		4
        /*0050*/ 	.byte	0x03, 0x5f
        /*0052*/ 	.short	0x0101


	//----- nvinfo : EIATTR_EXIT_INSTR_OFFSETS
	.align		4
        /*0054*/ 	.byte	0x04, 0x1c
        /*0056*/ 	.short	(.L_79 - .L_78)


	//   ....[0]....
.L_78:
        /*0058*/ 	.word	0x000000b0


	//   ....[1]....
        /*005c*/ 	.word	0x00000140


	//   ....[2]....
        /*0060*/ 	.word	0x00000370


	//   ....[3]....
        /*0064*/ 	.word	0x000005c0


	//----- nvinfo : EIATTR_CBANK_PARAM_SIZE
	.align		4
.L_79:
        /*0068*/ 	.byte	0x03, 0x19
        /*006a*/ 	.short	0x0018


	//----- nvinfo : EIATTR_PARAM_CBANK
	.align		4
        /*006c*/ 	.byte	0x04, 0x0a
        /*006e*/ 	.short	(.L_81 - .L_80)
	.align		4
.L_80:
        /*0070*/ 	.word	index@(.nv.constant0._Z27cuda_vector_add_int4_kernelP6__halfPKS_ii)
        /*0074*/ 	.short	0x0210
        /*0076*/ 	.short	0x0018


	//----- nvinfo : EIATTR_SW_WAR
	.align		4
.L_81:
        /*0078*/ 	.byte	0x04, 0x36
        /*007a*/ 	.short	(.L_83 - .L_82)
.L_82:
        /*007c*/ 	.word	0x00000008
.L_83:


//--------------------- .nv.info._Z22cuda_vector_set_kernelP6__halfPKS_ii --------------------------
	.section	.nv.info._Z22cuda_vector_set_kernelP6__halfPKS_ii,"",@"SHT_CUDA_INFO"
	.sectionflags	@""
	.align	4


	//----- nvinfo : EIATTR_CUDA_API_VERSION
	.align		4
        /*0000*/ 	.byte	0x04, 0x37
        /*0002*/ 	.short	(.L_85 - .L_84)
.L_84:
        /*0004*/ 	.word	0x00000082


	//----- nvinfo : EIATTR_KPARAM_INFO
	.align		4
.L_85:
        /*0008*/ 	.byte	0x04, 0x17
        /*000a*/ 	.short	(.L_87 - .L_86)
.L_86:
        /*000c*/ 	.word	0x00000000
        /*0010*/ 	.short	0x0003
        /*0012*/ 	.short	0x0014
        /*0014*/ 	.byte	0x00, 0xf0, 0x11, 0x00


	//----- nvinfo : EIATTR_KPARAM_INFO
	.align		4
.L_87:
        /*0018*/ 	.byte	0x04, 0x17
        /*001a*/ 	.short	(.L_89 - .L_88)
.L_88:
        /*001c*/ 	.word	0x00000000
        /*0020*/ 	.short	0x0002
        /*0022*/ 	.short	0x0010
        /*0024*/ 	.byte	0x00, 0xf0, 0x11, 0x00


	//----- nvinfo : EIATTR_KPARAM_INFO
	.align		4
.L_89:
        /*0028*/ 	.byte	0x04, 0x17
        /*002a*/ 	.short	(.L_91 - .L_90)
.L_90:
        /*002c*/ 	.word	0x00000000
        /*0030*/ 	.short	0x0001
        /*0032*/ 	.short	0x0008
        /*0034*/ 	.byte	0x00, 0xf0, 0x21, 0x00


	//----- nvinfo : EIATTR_KPARAM_INFO
	.align		4
.L_91:
        /*0038*/ 	.byte	0x04, 0x17
        /*003a*/ 	.short	(.L_93 - .L_92)
.L_92:
        /*003c*/ 	.word	0x00000000
        /*0040*/ 	.short	0x0000
        /*0042*/ 	.short	0x0000
        /*0044*/ 	.byte	0x00, 0xf0, 0x21, 0x00


	//----- nvinfo : EIATTR_SPARSE_MMA_MASK
	.align		4
.L_93:
        /*0048*/ 	.byte	0x03, 0x50
        /*004a*/ 	.short	0x0000


	//----- nvinfo : EIATTR_MAXREG_COUNT
	.align		4
        /*004c*/ 	.byte	0x03, 0x1b
        /*004e*/ 	.short	0x00ff


	//----- nvinfo : EIATTR_MERCURY_ISA_VERSION
	.align		4
        /*0050*/ 	.byte	0x03, 0x5f
        /*0052*/ 	.short	0x0101


	//----- nvinfo : EIATTR_EXIT_INSTR_OFFSETS
	.align		4
        /*0054*/ 	.byte	0x04, 0x1c
        /*0056*/ 	.short	(.L_95 - .L_94)


	//   ....[0]....
.L_94:
        /*0058*/ 	.word	0x00000070


	//   ....[1]....
        /*005c*/ 	.word	0x00000110


	//   ....[2]....
        /*0060*/ 	.word	0x00000280


	//   ....[3]....
        /*0064*/ 	.word	0x000006c0


	//   ....[4]....
        /*0068*/ 	.word	0x00000740


	//----- nvinfo : EIATTR_CBANK_PARAM_SIZE
	.align		4
.L_95:
        /*006c*/ 	.byte	0x03, 0x19
        /*006e*/ 	.short	0x0018


	//----- nvinfo : EIATTR_PARAM_CBANK
	.align		4
        /*0070*/ 	.byte	0x04, 0x0a
        /*0072*/ 	.short	(.L_97 - .L_96)
	.align		4
.L_96:
        /*0074*/ 	.word	index@(.nv.constant0._Z22cuda_vector_set_kernelP6__halfPKS_ii)
        /*0078*/ 	.short	0x0210
        /*007a*/ 	.short	0x0018


	//----- nvinfo : EIATTR_SW_WAR
	.align		4
.L_97:
        /*007c*/ 	.byte	0x04, 0x36
        /*007e*/ 	.short	(.L_99 - .L_98)
.L_98:
        /*0080*/ 	.word	0x00000008
.L_99:


//--------------------- .nv.info._Z22cuda_vector_add_kernelP6__halfPKS_ii --------------------------
	.section	.nv.info._Z22cuda_vector_add_kernelP6__halfPKS_ii,"",@"SHT_CUDA_INFO"
	.sectionflags	@""
	.align	4


	//----- nvinfo : EIATTR_CUDA_API_VERSION
	.align		4
        /*0000*/ 	.byte	0x04, 0x37
        /*0002*/ 	.short	(.L_101 - .L_100)
.L_100:
        /*0004*/ 	.word	0x00000082


	//----- nvinfo : EIATTR_KPARAM_INFO
	.align		4
.L_101:
        /*0008*/ 	.byte	0x04, 0x17
        /*000a*/ 	.short	(.L_103 - .L_102)
.L_102:
        /*000c*/ 	.word	0x00000000
        /*0010*/ 	.short	0x0003
        /*0012*/ 	.short	0x0014
        /*0014*/ 	.byte	0x00, 0xf0, 0x11, 0x00


	//----- nvinfo : EIATTR_KPARAM_INFO
	.align		4
.L_103:
        /*0018*/ 	.byte	0x04, 0x17
        /*001a*/ 	.short	(.L_105 - .L_104)
.L_104:
        /*001c*/ 	.word	0x00000000
        /*0020*/ 	.short	0x0002
        /*0022*/ 	.short	0x0010
        /*0024*/ 	.byte	0x00, 0xf0, 0x11, 0x00


	//----- nvinfo : EIATTR_KPARAM_INFO
	.align		4
.L_105:
        /*0028*/ 	.byte	0x04, 0x17
        /*002a*/ 	.short	(.L_107 - .L_106)
.L_106:
        /*002c*/ 	.word	0x00000000
        /*0030*/ 	.short	0x0001
        /*0032*/ 	.short	0x0008
        /*0034*/ 	.byte	0x00, 0xf0, 0x21, 0x00


	//----- nvinfo : EIATTR_KPARAM_INFO
	.align		4
.L_107:
        /*0038*/ 	.byte	0x04, 0x17
        /*003a*/ 	.short	(.L_109 - .L_108)
.L_108:
        /*003c*/ 	.word	0x00000000
        /*0040*/ 	.short	0x0000
        /*0042*/ 	.short	0x0000
        /*0044*/ 	.byte	0x00, 0xf0, 0x21, 0x00


	//----- nvinfo : EIATTR_SPARSE_MMA_MASK
	.align		4
.L_109:
        /*0048*/ 	.byte	0x03, 0x50
        /*004a*/ 	.short	0x0000


	//----- nvinfo : EIATTR_MAXREG_COUNT
	.align		4
        /*004c*/ 	.byte	0x03, 0x1b
        /*004e*/ 	.short	0x00ff


	//----- nvinfo : EIATTR_MERCURY_ISA_VERSION
	.align		4
        /*0050*/ 	.byte	0x03, 0x5f
        /*0052*/ 	.short	0x0101


	//----- nvinfo : EIATTR_EXIT_INSTR_OFFSETS
	.align		4
        /*0054*/ 	.byte	0x04, 0x1c
        /*0056*/ 	.short	(.L_111 - .L_110)


	//   ....[0]....
.L_110:
        /*0058*/ 	.word	0x00000070


	//   ....[1]....
        /*005c*/ 	.word	0x000000e0


	//   ....[2]....
        /*0060*/ 	.word	0x000002a0


	//   ....[3]....
        /*0064*/ 	.word	0x000009e0


	//   ....[4]....
        /*0068*/ 	.word	0x00000ae0


	//----- nvinfo : EIATTR_CBANK_PARAM_SIZE
	.align		4
.L_111:
        /*006c*/ 	.byte	0x03, 0x19
        /*006e*/ 	.short	0x0018


	//----- nvinfo : EIATTR_PARAM_CBANK
	.align		4
        /*0070*/ 	.byte	0x04, 0x0a
        /*0072*/ 	.short	(.L_113 - .L_112)
	.align		4
.L_112:
        /*0074*/ 	.word	index@(.nv.constant0._Z22cuda_vector_add_kernelP6__halfPKS_ii)
        /*0078*/ 	.short	0x0210
        /*007a*/ 	.short	0x0018


	//----- nvinfo : EIATTR_SW_WAR
	.align		4
.L_113:
        /*007c*/ 	.byte	0x04, 0x36
        /*007e*/ 	.short	(.L_115 - .L_114)
.L_114:
        /*0080*/ 	.word	0x00000008
.L_115:


//--------------------- .nv.callgraph             --------------------------
	.section	.nv.callgraph,"",@"SHT_CUDA_CALLGRAPH"
	.align	4
	.sectionentsize	8
	.align		4
        /*0000*/ 	.word	0x00000000
	.align		4
        /*0004*/ 	.word	0xffffffff
	.align		4
        /*0008*/ 	.word	0x00000000
	.align		4
        /*000c*/ 	.word	0xfffffffe
	.align		4
        /*0010*/ 	.word	0x00000000
	.align		4
        /*0014*/ 	.word	0xfffffffd
	.align		4
        /*0018*/ 	.word	0x00000000
	.align		4
        /*001c*/ 	.word	0xfffffffc


//--------------------- .nv.constant4             --------------------------
	.section	.nv.constant4,"a",@progbits
	.align	8
	.align		8
.nv.constant4:
        /*0000*/ 	.dword	_ZN38_INTERNAL_93344812_8_h_add_cu_257838d04cuda3std3__45__cpo5beginE
	.align		8
        /*0008*/ 	.dword	_ZN38_INTERNAL_93344812_8_h_add_cu_257838d04cuda3std3__45__cpo3endE
	.align		8
        /*0010*/ 	.dword	_ZN38_INTERNAL_93344812_8_h_add_cu_257838d04cuda3std3__45__cpo6cbeginE
	.align		8
        /*0018*/ 	.dword	_ZN38_INTERNAL_93344812_8_h_add_cu_257838d04cuda3std3__45__cpo4cendE
	.align		8
        /*0020*/ 	.dword	_ZN38_INTERNAL_93344812_8_h_add_cu_257838d04cuda3std3__45__cpo6rbeginE
	.align		8
        /*0028*/ 	.dword	_ZN38_INTERNAL_93344812_8_h_add_cu_257838d04cuda3std3__45__cpo4rendE
	.align		8
        /*0030*/ 	.dword	_ZN38_INTERNAL_93344812_8_h_add_cu_257838d04cuda3std3__45__cpo7crbeginE
	.align		8
        /*0038*/ 	.dword	_ZN38_INTERNAL_93344812_8_h_add_cu_257838d04cuda3std3__45__cpo5crendE
	.align		8
        /*0040*/ 	.dword	_ZN38_INTERNAL_93344812_8_h_add_cu_257838d04cuda3std3__440_GLOBAL__N__93344812_8_h_add_cu_257838d06ignoreE
	.align		8
        /*0048*/ 	.dword	_ZN38_INTERNAL_93344812_8_h_add_cu_257838d04cuda3std3__419piecewise_constructE
	.align		8
        /*0050*/ 	.dword	_ZN38_INTERNAL_93344812_8_h_add_cu_257838d04cuda3std3__48in_placeE
	.align		8
        /*0058*/ 	.dword	_ZN38_INTERNAL_93344812_8_h_add_cu_257838d04cuda3std3__420unreachable_sentinelE
	.align		8
        /*0060*/ 	.dword	_ZN38_INTERNAL_93344812_8_h_add_cu_257838d04cuda3std6ranges3__45__cpo4swapE
	.align		8
        /*0068*/ 	.dword	_ZN38_INTERNAL_93344812_8_h_add_cu_257838d04cuda3std6ranges3__45__cpo9iter_moveE
	.align		8
        /*0070*/ 	.dword	_ZN38_INTERNAL_93344812_8_h_add_cu_257838d04cuda3std6ranges3__45__cpo5beginE
	.align		8
        /*0078*/ 	.dword	_ZN38_INTERNAL_93344812_8_h_add_cu_257838d04cuda3std6ranges3__45__cpo3endE
	.align		8
        /*0080*/ 	.dword	_ZN38_INTERNAL_93344812_8_h_add_cu_257838d04cuda3std6ranges3__45__cpo6cbeginE
	.align		8
        /*0088*/ 	.dword	_ZN38_INTERNAL_93344812_8_h_add_cu_257838d04cuda3std6ranges3__45__cpo4cendE
	.align		8
        /*0090*/ 	.dword	_ZN38_INTERNAL_93344812_8_h_add_cu_257838d04cuda3std6ranges3__45__cpo7advanceE
	.align		8
        /*0098*/ 	.dword	_ZN38_INTERNAL_93344812_8_h_add_cu_257838d04cuda3std6ranges3__45__cpo9iter_swapE
	.align		8
        /*00a0*/ 	.dword	_ZN38_INTERNAL_93344812_8_h_add_cu_257838d04cuda3std6ranges3__45__cpo4nextE
	.align		8
        /*00a8*/ 	.dword	_ZN38_INTERNAL_93344812_8_h_add_cu_257838d04cuda3std6ranges3__45__cpo4prevE
	.align		8
        /*00b0*/ 	.dword	_ZN38_INTERNAL_93344812_8_h_add_cu_257838d04cuda3std6ranges3__45__cpo4dataE
	.align		8
        /*00b8*/ 	.dword	_ZN38_INTERNAL_93344812_8_h_add_cu_257838d04cuda3std6ranges3__45__cpo5cdataE
	.align		8
        /*00c0*/ 	.dword	_ZN38_INTERNAL_93344812_8_h_add_cu_257838d04cuda3std6ranges3__45__cpo4sizeE
	.align		8
        /*00c8*/ 	.dword	_ZN38_INTERNAL_93344812_8_h_add_cu_257838d04cuda3std6ranges3__45__cpo5ssizeE
	.align		8
        /*00d0*/ 	.dword	_ZN38_INTERNAL_93344812_8_h_add_cu_257838d04cuda3std6ranges3__45__cpo8distanceE
	.align		8
        /*00d8*/ 	.dword	_ZN38_INTERNAL_93344812_8_h_add_cu_257838d06thrust23THRUST_300001_SM_900_NS6system6detail10sequential3seqE


//--------------------- .text._Z27cuda_vector_set_int4_kernelP6__halfPKS_ii --------------------------
	.section	.text._Z27cuda_vector_set_int4_kernelP6__halfPKS_ii,"ax",@progbits
	.align	128
        .global         _Z27cuda_vector_set_int4_kernelP6__halfPKS_ii
        .type           _Z27cuda_vector_set_int4_kernelP6__halfPKS_ii,@function
        .size           _Z27cuda_vector_set_int4_kernelP6__halfPKS_ii,(.L_x_22 - _Z27cuda_vector_set_int4_kernelP6__halfPKS_ii)
        .other          _Z27cuda_vector_set_int4_kernelP6__halfPKS_ii,@"STO_CUDA_ENTRY STV_DEFAULT"
_Z27cuda_vector_set_int4_kernelP6__halfPKS_ii:
.text._Z27cuda_vector_set_int4_kernelP6__halfPKS_ii:
[----:B------:R-:W-:Y:S01]  /*0000*/  LDC R1, c[0x0][0x28] ;  /* 0x00000a00ff017b82 */ /* 0x000fe20000000800 */
[----:B------:R-:W0:Y:S07]  /*0010*/  S2R R0, SR_CTAID.X ;  /* 0x0000000000007919 */ /* 0x000e2e0000002500 */
[----:B------:R-:W1:Y:S01]  /*0020*/  LDC.64 R2, c[0x0][0x220] ;  /* 0x00008800ff027b82 */ /* 0x000e620000000a00 */
[----:B------:R-:W2:Y:S01]  /*0030*/  S2R R25, SR_TID.X ;  /* 0x0000000000197919 */ /* 0x000ea20000002100 */
[----:B------:R-:W3:Y:S01]  /*0040*/  S2R R8, SR_CTAID.Y ;  /* 0x0000000000087919 */ /* 0x000ee20000002600 */
[----:B0-----:R-:W-:-:S02]  /*0050*/  IMAD.SHL.U32 R0, R0, 0x400, RZ ;  /* 0x0000040000007824 */ /* 0x001fc400078e00ff */
[----:B--2---:R-:W-:-:S04]  /*0060*/  IMAD.SHL.U32 R25, R25, 0x8, RZ ;  /* 0x0000000819197824 */ /* 0x004fc800078e00ff */
[----:B------:R-:W-:Y:S02]  /*0070*/  IMAD.IADD R4, R0, 0x1, R25 ;  /* 0x0000000100047824 */ /* 0x000fe400078e0219 */
[----:B---3--:R-:W-:-:S03]  /*0080*/  IMAD.SHL.U32 R24, R8, 0x2, RZ ;  /* 0x0000000208187824 */ /* 0x008fc600078e00ff */
[-C--:B-1----:R-:W-:Y:S01]  /*0090*/  ISETP.GE.AND P0, PT, R4, R3.reuse, PT ;  /* 0x000000030400720c */ /* 0x082fe20003f06270 */
[----:B------:R-:W-:-:S12]  /*00a0*/  IMAD R26, R24, R3, R0 ;  /* 0x00000003181a7224 */ /* 0x000fd800078e0200 */
[----:B------:R-:W-:Y:S05]  /*00b0*/  @P0 EXIT ;  /* 0x000000000000094d */ /* 0x000fea0003800000 */
[C---:B------:R-:W-:Y:S01]  /*00c0*/  VIADDMNMX R22, R24.reuse, 0x2, R2, PT ;  /* 0x0000000218167846 */ /* 0x040fe20003800102 */
[----:B------:R-:W-:Y:S01]  /*00d0*/  ULDC.64 UR4, c[0x0][0x218] ;  /* 0x0000860000047ab9 */ /* 0x000fe20000000a00 */
[----:B------:R-:W-:Y:S02]  /*00e0*/  SHF.R.S32.HI R23, RZ, 0x1f, R25 ;  /* 0x0000001fff177819 */ /* 0x000fe40000011419 */
[----:B------:R-:W-:Y:S02]  /*00f0*/  ISETP.GE.AND P0, PT, R24, R22, PT ;  /* 0x000000161800720c */ /* 0x000fe40003f06270 */
[----:B------:R-:W-:-:S04]  /*0100*/  IADD3 R5, P1, R0, R25, RZ ;  /* 0x0000001900057210 */ /* 0x000fc80007f3e0ff */
[----:B------:R-:W-:Y:S02]  /*0110*/  LEA.HI.X.SX32 R6, R0, R23, 0x1, P1 ;  /* 0x0000001700067211 */ /* 0x000fe400008f0eff */
[----:B------:R-:W-:-:S04]  /*0120*/  LEA R4, P1, R5, UR4, 0x1 ;  /* 0x0000000405047c11 */ /* 0x000fc8000f8208ff */
[----:B------:R-:W-:Y:S01]  /*0130*/  LEA.HI.X R5, R5, UR5, R6, 0x1, P1 ;  /* 0x0000000505057c11 */ /* 0x000fe200088f0c06 */
[----:B------:R-:W-:Y:S08]  /*0140*/  @P0 EXIT ;  /* 0x000000000000094d */ /* 0x000ff00003800000 */
[----:B------:R-:W-:Y:S01]  /*0150*/  IMAD.MOV R9, RZ, RZ, -R24 ;  /* 0x000000ffff097224 */ /* 0x000fe200078e0a18 */
[----:B------:R-:W-:Y:S01]  /*0160*/  LOP3.LUT R2, RZ, R2, RZ, 0x33, !PT ;  /* 0x00000002ff027212 */ /* 0x000fe200078e33ff */
[----:B------:R-:W-:Y:S02]  /*0170*/  ULDC.64 UR4, c[0x0][0x208] ;  /* 0x0000820000047ab9 */ /* 0x000fe40000000a00 */
[----:B------:R-:W5:Y:S01]  /*0180*/  LDG.E.128.CONSTANT R4, desc[UR4][R4.64] ;  /* 0x0000000404047981 */ /* 0x000f62000c1e9d00 */
[----:B------:R-:W-:-:S04]  /*0190*/  VIADDMNMX R9, R9, 0xfffffffd, R2, !PT ;  /* 0xfffffffd09097846 */ /* 0x000fc80007800102 */
[----:B------:R-:W-:Y:S02]  /*01a0*/  LOP3.LUT R11, RZ, R9, RZ, 0x33, !PT ;  /* 0x00000009ff0b7212 */ /* 0x000fe400078e33ff */
[----:B------:R-:W-:-:S03]  /*01b0*/  IADD3 R9, -R24, -0x2, -R9 ;  /* 0xfffffffe18097810 */ /* 0x000fc60007ffe909 */
[----:B------:R-:W-:Y:S01]  /*01c0*/  IMAD.IADD R11, R11, 0x1, -R24 ;  /* 0x000000010b0b7824 */ /* 0x000fe200078e0a18 */
[----:B------:R-:W-:-:S04]  /*01d0*/  ISETP.GE.U32.AND P0, PT, R9, 0x3, PT ;  /* 0x000000030900780c */ /* 0x000fc80003f06070 */
[----:B------:R-:W-:-:S13]  /*01e0*/  LOP3.LUT P1, R11, R11, 0x3, RZ, 0xc0, !PT ;  /* 0x000000030b0b7812 */ /* 0x000fda000782c0ff */
[----:B------:R-:W-:Y:S05]  /*01f0*/  @!P1 BRA `(.L_x_0) ;  /* 0x0000000000449947 */ /* 0x000fea0003800000 */
[----:B------:R-:W-:Y:S01]  /*0200*/  IMAD R9, R8, R3, RZ ;  /* 0x0000000308097224 */ /* 0x000fe200078e02ff */
[----:B------:R-:W-:-:S03]  /*0210*/  ULDC.64 UR6, c[0x0][0x210] ;  /* 0x0000840000067ab9 */ /* 0x000fc60000000a00 */
[----:B------:R-:W-:-:S05]  /*0220*/  IMAD R0, R9, 0x2, R0 ;  /* 0x0000000209007824 */ /* 0x000fca00078e0200 */
[----:B------:R-:W-:-:S04]  /*0230*/  IADD3 R9, P1, R25, R0, RZ ;  /* 0x0000000019097210 */ /* 0x000fc80007f3e0ff */
[----:B------:R-:W-:Y:S02]  /*0240*/  LEA R8, P2, R9, UR6, 0x1 ;  /* 0x0000000609087c11 */ /* 0x000fe4000f8408ff */
[----:B------:R-:W-:Y:S01]  /*0250*/  LEA.HI.X.SX32 R2, R0, R23, 0x1, P1 ;  /* 0x0000001700027211 */ /* 0x000fe200008f0eff */
[----:B------:R-:W-:-:S03]  /*0260*/  IMAD.MOV.U32 R0, RZ, RZ, R11 ;  /* 0x000000ffff007224 */ /* 0x000fc600078e000b */
[----:B------:R-:W-:-:S07]  /*0270*/  LEA.HI.X R9, R9, UR7, R2, 0x1, P2 ;  /* 0x0000000709097c11 */ /* 0x000fce00090f0c02 */
.L_x_1:
[----:B------:R-:W-:Y:S02]  /*0280*/  VIADD R0, R0, 0xffffffff ;  /* 0xffffffff00007836 */ /* 0x000fe40000000000 */
[----:B0-----:R-:W-:Y:S02]  /*0290*/  IMAD.MOV.U32 R10, RZ, RZ, R8 ;  /* 0x000000ffff0a7224 */ /* 0x001fe400078e0008 */
[----:B------:R-:W-:Y:S01]  /*02a0*/  IMAD.MOV.U32 R11, RZ, RZ, R9 ;  /* 0x000000ffff0b7224 */ /* 0x000fe200078e0009 */
[----:B------:R-:W-:Y:S01]  /*02b0*/  ISETP.NE.AND P1, PT, R0, RZ, PT ;  /* 0x000000ff0000720c */ /* 0x000fe20003f25270 */
[----:B------:R-:W-:Y:S02]  /*02c0*/  VIADD R24, R24, 0x1 ;  /* 0x0000000118187836 */ /* 0x000fe40000000000 */
[----:B------:R-:W-:Y:S01]  /*02d0*/  IMAD.WIDE R8, R3, 0x2, R10 ;  /* 0x0000000203087825 */ /* 0x000fe200078e020a */
[----:B-----5:R0:W-:Y:S03]  /*02e0*/  STG.E.128 desc[UR4][R10.64], R4 ;  /* 0x000000040a007986 */ /* 0x0201e6000c101d04 */
[----:B------:R-:W-:-:S06]  /*02f0*/  IMAD.IADD R26, R26, 0x1, R3 ;  /* 0x000000011a1a7824 */ /* 0x000fcc00078e0203 */
[----:B------:R-:W-:Y:S05]  /*0300*/  @P1 BRA `(.L_x_1) ;  /* 0xfffffffc00dc1947 */ /* 0x000fea000383ffff */
.L_x_0:
[----:B------:R-:W-:Y:S05]  /*0310*/  @!P0 EXIT ;  /* 0x000000000000894d */ /* 0x000fea0003800000 */
[----:B------:R-:W-:Y:S01]  /*0320*/  IMAD.IADD R0, R22, 0x1, -R24 ;  /* 0x0000000116007824 */ /* 0x000fe200078e0a18 */
[----:B------:R-:W-:-:S04]  /*0330*/  PLOP3.LUT P0, PT, PT, PT, PT, 0x80, 0x0 ;  /* 0x000000000000781c */ /* 0x000fc80003f0f070 */
[----:B------:R-:W-:-:S13]  /*0340*/  ISETP.GT.AND P1, PT, R0, 0xc, PT ;  /* 0x0000000c0000780c */ /* 0x000fda0003f24270 */
[----:B------:R-:W-:Y:S05]  /*0350*/  @!P1 BRA `(.L_x_2) ;  /* 0x0000000000e89947 */ /* 0x000fea0003800000 */
[----:B------:R-:W-:Y:S01]  /*0360*/  PLOP3.LUT P0, PT, PT, PT, PT, 0x8, 0x0 ;  /* 0x000000000000781c */ /* 0x000fe20003f0e170 */
[----:B------:R-:W-:Y:S01]  /*0370*/  VIADD R0, R22, 0xfffffff4 ;  /* 0xfffffff416007836 */ /* 0x000fe20000000000 */
[----:B------:R-:W-:-:S11]  /*0380*/  ULDC.64 UR6, c[0x0][0x210] ;  /* 0x0000840000067ab9 */ /* 0x000fd60000000a00 */
.L_x_3:
[----:B----4-:R-:W-:Y:S01]  /*0390*/  IADD3 R9, P1, R25, R26, RZ ;  /* 0x0000001a19097210 */ /* 0x010fe20007f3e0ff */
[C---:B------:R-:W-:Y:S02]  /*03a0*/  IMAD R2, R3.reuse, 0x2, R26 ;  /* 0x0000000203027824 */ /* 0x040fe400078e021a */
[----:B------:R-:W-:Y:S01]  /*03b0*/  VIADD R24, R24, 0x10 ;  /* 0x0000001018187836 */ /* 0x000fe20000000000 */
[----:B------:R-:W-:Y:S01]  /*03c0*/  LEA.HI.X.SX32 R26, R26, R23, 0x1, P1 ;  /* 0x000000171a1a7211 */ /* 0x000fe200008f0eff */
[----:B------:R-:W-:Y:S01]  /*03d0*/  IMAD R2, R3, 0x2, R2 ;  /* 0x0000000203027824 */ /* 0x000fe200078e0202 */
[----:B------:R-:W-:-:S03]  /*03e0*/  LEA R8, P1, R9, UR6, 0x1 ;  /* 0x0000000609087c11 */ /* 0x000fc6000f8208ff */
[----:B0-----:R-:W-:Y:S01]  /*03f0*/  IMAD R10, R3, 0x2, R2 ;  /* 0x00000002030a7824 */ /* 0x001fe200078e0202 */
[----:B------:R-:W-:Y:S02]  /*0400*/  LEA.HI.X R9, R9, UR7, R26, 0x1, P1 ;  /* 0x0000000709097c11 */ /* 0x000fe400088f0c1a */
[----:B------:R-:W-:Y:S01]  /*0410*/  IADD3 R12, P1, R25, R2, RZ ;  /* 0x00000002190c7210 */ /* 0x000fe20007f3e0ff */
[C---:B------:R-:W-:Y:S02]  /*0420*/  IMAD R14, R3.reuse, 0x2, R10 ;  /* 0x00000002030e7824 */ /* 0x040fe400078e020a */
[C---:B------:R-:W-:Y:S01]  /*0430*/  IMAD.WIDE R10, R3.reuse, 0x2, R8 ;  /* 0x00000002030a7825 */ /* 0x040fe200078e0208 */
[----:B------:R-:W-:Y:S01]  /*0440*/  LEA.HI.X.SX32 R13, R2, R23, 0x1, P1 ;  /* 0x00000017020d7211 */ /* 0x000fe200008f0eff */
[----:B-----5:R0:W-:Y:S01]  /*0450*/  STG.E.128 desc[UR4][R8.64], R4 ;  /* 0x0000000408007986 */ /* 0x0201e2000c101d04 */
[----:B------:R-:W-:Y:S01]  /*0460*/  LEA R20, P1, R12, UR6, 0x1 ;  /* 0x000000060c147c11 */ /* 0x000fe2000f8208ff */
[----:B------:R-:W-:-:S02]  /*0470*/  IMAD R2, R3, 0x2, R14 ;  /* 0x0000000203027824 */ /* 0x000fc400078e020e */
[----:B------:R1:W-:Y:S01]  /*0480*/  STG.E.128 desc[UR4][R10.64], R4 ;  /* 0x000000040a007986 */ /* 0x0003e2000c101d04 */
[----:B------:R-:W-:Y:S01]  /*0490*/  LEA.HI.X R21, R12, UR7, R13, 0x1, P1 ;  /* 0x000000070c157c11 */ /* 0x000fe200088f0c0d */
[----:B------:R-:W-:Y:S01]  /*04a0*/  IMAD R2, R3, 0x2, R2 ;  /* 0x0000000203027824 */ /* 0x000fe200078e0202 */
[----:B------:R-:W-:Y:S01]  /*04b0*/  IADD3 R15, P1, R25, R14, RZ ;  /* 0x0000000e190f7210 */ /* 0x000fe20007f3e0ff */
[----:B------:R-:W-:-:S03]  /*04c0*/  IMAD.WIDE R12, R3, 0x2, R10 ;  /* 0x00000002030c7825 */ /* 0x000fc600078e020a */
[-C--:B------:R-:W-:Y:S01]  /*04d0*/  LEA.HI.X.SX32 R14, R14, R23.reuse, 0x1, P1 ;  /* 0x000000170e0e7211 */ /* 0x080fe200008f0eff */
[----:B------:R-:W-:Y:S01]  /*04e0*/  IMAD.WIDE R28, R3, 0x2, R20 ;  /* 0x00000002031c7825 */ /* 0x000fe200078e0214 */
[----:B------:R-:W-:Y:S01]  /*04f0*/  LEA R18, P1, R15, UR6, 0x1 ;  /* 0x000000060f127c11 */ /* 0x000fe2000f8208ff */
[----:B------:R2:W-:Y:S01]  /*0500*/  STG.E.128 desc[UR4][R12.64], R4 ;  /* 0x000000040c007986 */ /* 0x0005e2000c101d04 */
[----:B------:R-:W-:Y:S01]  /*0510*/  IADD3 R26, P2, R25, R2, RZ ;  /* 0x00000002191a7210 */ /* 0x000fe20007f5e0ff */
[----:B------:R-:W-:Y:S01]  /*0520*/  IMAD.WIDE R16, R3, 0x2, R12 ;  /* 0x0000000203107825 */ /* 0x000fe200078e020c */
[----:B------:R-:W-:Y:S02]  /*0530*/  LEA.HI.X R19, R15, UR7, R14, 0x1, P1 ;  /* 0x000000070f137c11 */ /* 0x000fe400088f0c0e */
[----:B0-----:R-:W-:Y:S01]  /*0540*/  LEA.HI.X.SX32 R9, R2, R23, 0x1, P2 ;  /* 0x0000001702097211 */ /* 0x001fe200010f0eff */
[C---:B------:R-:W-:Y:S01]  /*0550*/  IMAD.WIDE R14, R3.reuse, 0x2, R28 ;  /* 0x00000002030e7825 */ /* 0x040fe200078e021c */
[C---:B------:R-:W-:Y:S01]  /*0560*/  LEA R8, P1, R26.reuse, UR6, 0x1 ;  /* 0x000000061a087c11 */ /* 0x040fe2000f8208ff */
[----:B------:R0:W-:Y:S02]  /*0570*/  STG.E.128 desc[UR4][R16.64], R4 ;  /* 0x0000000410007986 */ /* 0x0001e4000c101d04 */
[C---:B-1----:R-:W-:Y:S01]  /*0580*/  IMAD.WIDE R10, R3.reuse, 0x2, R18 ;  /* 0x00000002030a7825 */ /* 0x042fe200078e0212 */
[----:B------:R-:W-:Y:S01]  /*0590*/  LEA.HI.X R9, R26, UR7, R9, 0x1, P1 ;  /* 0x000000071a097c11 */ /* 0x000fe200088f0c09 */
[----:B------:R-:W-:Y:S01]  /*05a0*/  STG.E.128 desc[UR4][R20.64], R4 ;  /* 0x0000000414007986 */ /* 0x000fe2000c101d04 */
[----:B------:R-:W-:Y:S01]  /*05b0*/  ISETP.GE.AND P1, PT, R24, R0, PT ;  /* 0x000000001800720c */ /* 0x000fe20003f26270 */
[----:B------:R-:W-:-:S02]  /*05c0*/  IMAD.WIDE R26, R3, 0x2, R14 ;  /* 0x00000002031a7825 */ /* 0x000fc400078e020e */
[----:B------:R1:W-:Y:S02]  /*05d0*/  STG.E.128 desc[UR4][R28.64], R4 ;  /* 0x000000041c007986 */ /* 0x0003e4000c101d04 */
[C---:B--2---:R-:W-:Y:S02]  /*05e0*/  IMAD.WIDE R12, R3.reuse, 0x2, R8 ;  /* 0x00000002030c7825 */ /* 0x044fe400078e0208 */
[----:B------:R2:W-:Y:S02]  /*05f0*/  STG.E.128 desc[UR4][R14.64], R4 ;  /* 0x000000040e007986 */ /* 0x0005e4000c101d04 */
[C---:B------:R-:W-:Y:S02]  /*0600*/  IMAD R2, R3.reuse, 0x2, R2 ;  /* 0x0000000203027824 */ /* 0x040fe400078e0202 */
[----:B------:R3:W-:Y:S01]  /*0610*/  STG.E.128 desc[UR4][R26.64], R4 ;  /* 0x000000041a007986 */ /* 0x0007e2000c101d04 */
[----:B0-----:R-:W-:-:S03]  /*0620*/  IMAD.WIDE R16, R3, 0x2, R12 ;  /* 0x0000000203107825 */ /* 0x001fc600078e020c */
[----:B------:R4:W-:Y:S04]  /*0630*/  STG.E.128 desc[UR4][R18.64], R4 ;  /* 0x0000000412007986 */ /* 0x0009e8000c101d04 */
[----:B------:R4:W-:Y:S01]  /*0640*/  STG.E.128 desc[UR4][R10.64], R4 ;  /* 0x000000040a007986 */ /* 0x0009e2000c101d04 */
[----:B-1----:R-:W-:-:S04]  /*0650*/  IMAD.WIDE R28, R3, 0x2, R16 ;  /* 0x00000002031c7825 */ /* 0x002fc800078e0210 */
[----:B--2---:R-:W-:-:S04]  /*0660*/  IMAD.WIDE R14, R3, 0x2, R10 ;  /* 0x00000002030e7825 */ /* 0x004fc800078e020a */
[C---:B---3--:R-:W-:Y:S01]  /*0670*/  IMAD R26, R3.reuse, 0x2, R2 ;  /* 0x00000002031a7824 */ /* 0x048fe200078e0202 */
[----:B------:R4:W-:Y:S01]  /*0680*/  STG.E.128 desc[UR4][R14.64], R4 ;  /* 0x000000040e007986 */ /* 0x0009e2000c101d04 */
[----:B------:R-:W-:-:S05]  /*0690*/  IMAD.WIDE R20, R3, 0x2, R14 ;  /* 0x0000000203147825 */ /* 0x000fca00078e020e */
[----:B------:R4:W-:Y:S04]  /*06a0*/  STG.E.128 desc[UR4][R20.64], R4 ;  /* 0x0000000414007986 */ /* 0x0009e8000c101d04 */
[----:B------:R4:W-:Y:S04]  /*06b0*/  STG.E.128 desc[UR4][R8.64], R4 ;  /* 0x0000000408007986 */ /* 0x0009e8000c101d04 */
[----:B------:R4:W-:Y:S04]  /*06c0*/  STG.E.128 desc[UR4][R12.64], R4 ;  /* 0x000000040c007986 */ /* 0x0009e8000c101d04 */
[----:B------:R4:W-:Y:S04]  /*06d0*/  STG.E.128 desc[UR4][R16.64], R4 ;  /* 0x0000000410007986 */ /* 0x0009e8000c101d04 */
[----:B------:R4:W-:Y:S01]  /*06e0*/  STG.E.128 desc[UR4][R28.64], R4 ;  /* 0x000000041c007986 */ /* 0x0009e2000c101d04 */
[----:B------:R-:W-:Y:S05]  /*06f0*/  @!P1 BRA `(.L_x_3) ;  /* 0xfffffffc00249947 */ /* 0x000fea000383ffff */
.L_x_2:
[----:B------:R-:W-:-:S05]  /*0700*/  IMAD.IADD R0, R22, 0x1, -R24 ;  /* 0x0000000116007824 */ /* 0x000fca00078e0a18 */
[----:B------:R-:W-:-:S13]  /*0710*/  ISETP.GT.AND P1, PT, R0, 0x4, PT ;  /* 0x000000040000780c */ /* 0x000fda0003f24270 */
[----:B------:R-:W-:Y:S05]  /*0720*/  @!P1 BRA `(.L_x_4) ;  /* 0x0000000000749947 */ /* 0x000fea0003800000 */
[----:B------:R-:W-:Y:S01]  /*0730*/  IMAD R0, R3, 0x2, R26 ;  /* 0x0000000203007824 */ /* 0x000fe200078e021a */
[----:B----4-:R-:W-:Y:S01]  /*0740*/  IADD3 R9, P0, R25, R26, RZ ;  /* 0x0000001a19097210 */ /* 0x010fe20007f1e0ff */
[----:B------:R-:W-:Y:S01]  /*0750*/  ULDC.64 UR6, c[0x0][0x210] ;  /* 0x0000840000067ab9 */ /* 0x000fe20000000a00 */
[----:B------:R-:W-:Y:S02]  /*0760*/  VIADD R24, R24, 0x8 ;  /* 0x0000000818187836 */ /* 0x000fe40000000000 */
[----:B------:R-:W-:Y:S01]  /*0770*/  IMAD R0, R3, 0x2, R0 ;  /* 0x0000000203007824 */ /* 0x000fe200078e0200 */
[----:B------:R-:W-:Y:S02]  /*0780*/  LEA.HI.X.SX32 R26, R26, R23, 0x1, P0 ;  /* 0x000000171a1a7211 */ /* 0x000fe400000f0eff */
[----:B------:R-:W-:Y:S02]  /*0790*/  LEA R8, P0, R9, UR6, 0x1 ;  /* 0x0000000609087c11 */ /* 0x000fe4000f8008ff */
[----:B------:R-:W-:-:S02]  /*07a0*/  IADD3 R2, P1, R25, R0, RZ ;  /* 0x0000000019027210 */ /* 0x000fc40007f3e0ff */
[----:B------:R-:W-:Y:S02]  /*07b0*/  LEA.HI.X R9, R9, UR7, R26, 0x1, P0 ;  /* 0x0000000709097c11 */ /* 0x000fe400080f0c1a */
[----:B0-----:R-:W-:Y:S01]  /*07c0*/  LEA.HI.X.SX32 R11, R0, R23, 0x1, P1 ;  /* 0x00000017000b7211 */ /* 0x001fe200008f0eff */
[C---:B------:R-:W-:Y:S01]  /*07d0*/  IMAD R0, R3.reuse, 0x2, R0 ;  /* 0x0000000203007824 */ /* 0x040fe200078e0200 */
[C---:B------:R-:W-:Y:S01]  /*07e0*/  LEA R10, P0, R2.reuse, UR6, 0x1 ;  /* 0x00000006020a7c11 */ /* 0x040fe2000f8008ff */
[C---:B------:R-:W-:Y:S01]  /*07f0*/  IMAD.WIDE R12, R3.reuse, 0x2, R8 ;  /* 0x00000002030c7825 */ /* 0x040fe200078e0208 */
[----:B-----5:R1:W-:Y:S02]  /*0800*/  STG.E.128 desc[UR4][R8.64], R4 ;  /* 0x0000000408007986 */ /* 0x0203e4000c101d04 */
[----:B------:R-:W-:Y:S01]  /*0810*/  LEA.HI.X R11, R2, UR7, R11, 0x1, P0 ;  /* 0x00000007020b7c11 */ /* 0x000fe200080f0c0b */
[C---:B------:R-:W-:Y:S01]  /*0820*/  IMAD R26, R3.reuse, 0x2, R0 ;  /* 0x00000002031a7824 */ /* 0x040fe200078e0200 */
[----:B------:R1:W-:Y:S01]  /*0830*/  STG.E.128 desc[UR4][R12.64], R4 ;  /* 0x000000040c007986 */ /* 0x0003e2000c101d04 */
[----:B------:R-:W-:Y:S01]  /*0840*/  IMAD.WIDE R16, R3, 0x2, R12 ;  /* 0x0000000203107825 */ /* 0x000fe200078e020c */
[----:B------:R-:W-:-:S03]  /*0850*/  PLOP3.LUT P0, PT, PT, PT, PT, 0x8, 0x0 ;  /* 0x000000000000781c */ /* 0x000fc60003f0e170 */
[C---:B------:R-:W-:Y:S01]  /*0860*/  IMAD.WIDE R14, R3.reuse, 0x2, R10 ;  /* 0x00000002030e7825 */ /* 0x040fe200078e020a */
[----:B------:R1:W-:Y:S03]  /*0870*/  STG.E.128 desc[UR4][R16.64], R4 ;  /* 0x0000000410007986 */ /* 0x0003e6000c101d04 */
[----:B------:R-:W-:-:S04]  /*0880*/  IMAD.WIDE R20, R3, 0x2, R16 ;  /* 0x0000000203147825 */ /* 0x000fc800078e0210 */
[C---:B------:R-:W-:Y:S01]  /*0890*/  IMAD.WIDE R18, R3.reuse, 0x2, R14 ;  /* 0x0000000203127825 */ /* 0x040fe200078e020e */
[----:B------:R1:W-:Y:S04]  /*08a0*/  STG.E.128 desc[UR4][R20.64], R4 ;  /* 0x0000000414007986 */ /* 0x0003e8000c101d04 */
[----:B------:R1:W-:Y:S01]  /*08b0*/  STG.E.128 desc[UR4][R10.64], R4 ;  /* 0x000000040a007986 */ /* 0x0003e2000c101d04 */
[----:B------:R-:W-:-:S03]  /*08c0*/  IMAD.WIDE R28, R3, 0x2, R18 ;  /* 0x00000002031c7825 */ /* 0x000fc600078e0212 */
[----:B------:R1:W-:Y:S04]  /*08d0*/  STG.E.128 desc[UR4][R14.64], R4 ;  /* 0x000000040e007986 */ /* 0x0003e8000c101d04 */
[----:B------:R1:W-:Y:S04]  /*08e0*/  STG.E.128 desc[UR4][R18.64], R4 ;  /* 0x0000000412007986 */ /* 0x0003e8000c101d04 */
[----:B------:R1:W-:Y:S02]  /*08f0*/  STG.E.128 desc[UR4][R28.64], R4 ;  /* 0x000000041c007986 */ /* 0x0003e4000c101d04 */
.L_x_4:
[----:B------:R-:W-:-:S13]  /*0900*/  ISETP.LT.OR P0, PT, R24, R22, P0 ;  /* 0x000000161800720c */ /* 0x000fda0000701670 */
[----:B------:R-:W-:Y:S05]  /*0910*/  @!P0 EXIT ;  /* 0x000000000000894d */ /* 0x000fea0003800000 */
[----:B------:R-:W-:Y:S01]  /*0920*/  IADD3 R25, P0, R25, R26, RZ ;  /* 0x0000001a19197210 */ /* 0x000fe20007f1e0ff */
[----:B------:R-:W-:-:S03]  /*0930*/  ULDC.64 UR6, c[0x0][0x210] ;  /* 0x0000840000067ab9 */ /* 0x000fc60000000a00 */
[----:B------:R-:W-:Y:S02]  /*0940*/  LEA.HI.X.SX32 R26, R26, R23, 0x1, P0 ;  /* 0x000000171a1a7211 */ /* 0x000fe400000f0eff */
[----:B-1--4-:R-:W-:-:S04]  /*0950*/  LEA R8, P0, R25, UR6, 0x1 ;  /* 0x0000000619087c11 */ /* 0x012fc8000f8008ff */
[----:B------:R-:W-:-:S03]  /*0960*/  LEA.HI.X R9, R25, UR7, R26, 0x1, P0 ;  /* 0x0000000719097c11 */ /* 0x000fc600080f0c1a */
[C---:B0-----:R-:W-:Y:S02]  /*0970*/  IMAD.WIDE R10, R3.reuse, 0x2, R8 ;  /* 0x00000002030a7825 */ /* 0x041fe400078e0208 */
[----:B-----5:R-:W-:Y:S04]  /*0980*/  STG.E.128 desc[UR4][R8.64], R4 ;  /* 0x0000000408007986 */ /* 0x020fe8000c101d04 */
[----:B------:R-:W-:Y:S01]  /*0990*/  STG.E.128 desc[UR4][R10.64], R4 ;  /* 0x000000040a007986 */ /* 0x000fe2000c101d04 */
[----:B------:R-:W-:-:S05]  /*09a0*/  IMAD.WIDE R12, R3, 0x2, R10 ;  /* 0x00000002030c7825 */ /* 0x000fca00078e020a */
[----:B------:R-:W-:Y:S01]  /*09b0*/  STG.E.128 desc[UR4][R12.64], R4 ;  /* 0x000000040c007986 */ /* 0x000fe2000c101d04 */
[----:B------:R-:W-:-:S05]  /*09c0*/  IMAD.WIDE R2, R3, 0x2, R12 ;  /* 0x0000000203027825 */ /* 0x000fca00078e020c */
[----:B------:R-:W-:Y:S01]  /*09d0*/  STG.E.128 desc[UR4][R2.64], R4 ;  /* 0x0000000402007986 */ /* 0x000fe2000c101d04 */
[----:B------:R-:W-:Y:S05]  /*09e0*/  EXIT ;  /* 0x000000000000794d */ /* 0x000fea0003800000 */
.L_x_5:
[----:B------:R-:W-:-:S00]  /*09f0*/  BRA `(.L_x_5) ;  /* 0xfffffffc00fc7947 */ /* 0x000fc0000383ffff */
[----:B------:R-:W-:-:S00]  /*0a00*/  NOP ;  /* 0x0000000000007918 */ /* 0x000fc00000000000 */
[----:B------:R-:W-:-:S00]  /*0a10*/  NOP ;  /* 0x0000000000007918 */ /* 0x000fc00000000000 */
[----:B------:R-:W-:-:S00]  /*0a20*/  NOP ;  /* 0x0000000000007918 */ /* 0x000fc00000000000 */
[----:B------:R-:W-:-:S00]  /*0a30*/  NOP ;  /* 0x0000000000007918 */ /* 0x000fc00000000000 */
[----:B------:R-:W-:-:S00]  /*0a40*/  NOP ;  /* 0x0000000000007918 */ /* 0x000fc00000000000 */
[----:B------:R-:W-:-:S00]  /*0a50*/  NOP ;  /* 0x0000000000007918 */ /* 0x000fc00000000000 */
[----:B------:R-:W-:-:S00]  /*0a60*/  NOP ;  /* 0x0000000000007918 */ /* 0x000fc00000000000 */
[----:B------:R-:W-:-:S00]  /*0a70*/  NOP ;  /* 0x0000000000007918 */ /* 0x000fc00000000000 */
.L_x_22:


//--------------------- .text._Z27cuda_vector_add_int4_kernelP6__halfPKS_ii --------------------------
	.section	.text._Z27cuda_vector_add_int4_kernelP6__halfPKS_ii,"ax",@progbits
	.align	128
        .global         _Z27cuda_vector_add_int4_kernelP6__halfPKS_ii
        .type           _Z27cuda_vector_add_int4_kernelP6__halfPKS_ii,@function
        .size           _Z27cuda_vector_add_int4_kernelP6__halfPKS_ii,(.L_x_23 - _Z27cuda_vector_add_int4_kernelP6__halfPKS_ii)
        .other          _Z27cuda_vector_add_int4_kernelP6__halfPKS_ii,@"STO_CUDA_ENTRY STV_DEFAULT"
_Z27cuda_vector_add_int4_kernelP6__halfPKS_ii:
.text._Z27cuda_vector_add_int4_kernelP6__halfPKS_ii:
[----:B------:R-:W-:Y:S01]  /*0000*/  LDC R1, c[0x0][0x28] ;  /* 0x00000a00ff017b82 */ /* 0x000fe20000000800 */
[----:B------:R-:W0:Y:S07]  /*0010*/  S2R R0, SR_TID.X ;  /* 0x0000000000007919 */ /* 0x000e2e0000002100 */
[----:B------:R-:W1:Y:S01]  /*0020*/  LDC.64 R4, c[0x0][0x220] ;  /* 0x00008800ff047b82 */ /* 0x000e620000000a00 */
[----:B------:R-:W2:Y:S01]  /*0030*/  S2R R12, SR_CTAID.X ;  /* 0x00000000000c7919 */ /* 0x000ea20000002500 */
[----:B------:R-:W3:Y:S01]  /*0040*/  S2R R16, SR_CTAID.Y ;  /* 0x0000000000107919 */ /* 0x000ee20000002600 */
[----:B0-----:R-:W-:Y:S01]  /*0050*/  IMAD.SHL.U32 R0, R0, 0x8, RZ ;  /* 0x0000000800007824 */ /* 0x001fe200078e00ff */
[----:B--2---:R-:W-:-:S04]  /*0060*/  SHF.L.U32 R12, R12, 0xa, RZ ;  /* 0x0000000a0c0c7819 */ /* 0x004fc800000006ff */
[----:B------:R-:W-:Y:S01]  /*0070*/  IADD3 R2, R12, R0, RZ ;  /* 0x000000000c027210 */ /* 0x000fe20007ffe0ff */
        /* <DEDUP_REMOVED lines=13> */
[----:B------:R-:W-:Y:S01]  /*0150*/  LOP3.LUT R4, RZ, R4, RZ, 0x33, !PT ;  /* 0x00000004ff047212 */ /* 0x000fe200078e33ff */
[----:B------:R-:W-:Y:S01]  /*0160*/  ULDC.64 UR4, c[0x0][0x208] ;  /* 0x0000820000047ab9 */ /* 0x000fe20000000a00 */
[----:B------:R-:W-:Y:S01]  /*0170*/  IADD3 R13, -R7, RZ, RZ ;  /* 0x000000ff070d7210 */ /* 0x000fe20007ffe1ff */
[----:B------:R-:W5:Y:S03]  /*0180*/  LDG.E.128.CONSTANT R8, desc[UR4][R8.64] ;  /* 0x0000000408087981 */ /* 0x000f66000c1e9d00 */
        /* <DEDUP_REMOVED lines=8> */
[----:B------:R-:W-:Y:S01]  /*0210*/  ULDC.64 UR6, c[0x0][0x210] ;  /* 0x0000840000067ab9 */ /* 0x000fe20000000a00 */
[----:B------:R-:W-:-:S03]  /*0220*/  IMAD.MOV.U32 R4, RZ, RZ, R14 ;  /* 0x000000ffff047224 */ /* 0x000fc600078e000e */
[----:B------:R-:W-:-:S04]  /*0230*/  LEA R13, R13, R12, 0x1 ;  /* 0x0000000c0d0d7211 */ /* 0x000fc800078e08ff */
[----:B------:R-:W-:-:S04]  /*0240*/  IADD3 R17, P1, R0, R13, RZ ;  /* 0x0000000d00117210 */ /* 0x000fc80007f3e0ff */
[----:B------:R-:W-:Y:S02]  /*0250*/  LEA R16, P2, R17, UR6, 0x1 ;  /* 0x0000000611107c11 */ /* 0x000fe4000f8408ff */
[----:B------:R-:W-:-:S04]  /*0260*/  LEA.HI.X.SX32 R12, R13, R3, 0x1, P1 ;  /* 0x000000030d0c7211 */ /* 0x000fc800008f0eff */
[----:B------:R-:W-:-:S07]  /*0270*/  LEA.HI.X R17, R17, UR7, R12, 0x1, P2 ;  /* 0x0000000711117c11 */ /* 0x000fce00090f0c0c */
.L_x_7:
[----:B0-----:R-:W-:Y:S01]  /*0280*/  MOV R18, R16 ;  /* 0x0000001000127202 */ /* 0x001fe20000000f00 */
[----:B------:R-:W-:-:S05]  /*0290*/  IMAD.MOV.U32 R19, RZ, RZ, R17 ;  /* 0x000000ffff137224 */ /* 0x000fca00078e0011 */
[----:B------:R-:W2:Y:S01]  /*02a0*/  LDG.E.128 R12, desc[UR4][R18.64] ;  /* 0x00000004120c7981 */ /* 0x000ea2000c1e1d00 */
[----:B------:R-:W-:Y:S01]  /*02b0*/  IADD3 R4, R4, -0x1, RZ ;  /* 0xffffffff04047810 */ /* 0x000fe20007ffe0ff */
[----:B------:R-:W-:Y:S01]  /*02c0*/  IMAD.WIDE R16, R5, 0x2, R18 ;  /* 0x0000000205107825 */ /* 0x000fe200078e0212 */
[----:B------:R-:W-:Y:S02]  /*02d0*/  IADD3 R2, R2, R5, RZ ;  /* 0x0000000502027210 */ /* 0x000fe40007ffe0ff */
[----:B------:R-:W-:Y:S01]  /*02e0*/  ISETP.NE.AND P1, PT, R4, RZ, PT ;  /* 0x000000ff0400720c */ /* 0x000fe20003f25270 */
[----:B------:R-:W-:Y:S01]  /*02f0*/  VIADD R7, R7, 0x1 ;  /* 0x0000000107077836 */ /* 0x000fe20000000000 */
[----:B--2--5:R-:W-:Y:S01]  /*0300*/  HFMA2.MMA R15, R15, 1, 1, R11 ;  /* 0x3c003c000f0f7835 */ /* 0x024fe2000000000b */
[----:B------:R-:W-:Y:S01]  /*0310*/  HADD2 R14, R14, R10 ;  /* 0x0000000a0e0e7230 */ /* 0x000fe20000000000 */
[----:B------:R-:W-:Y:S01]  /*0320*/  HFMA2.MMA R13, R13, 1, 1, R9 ;  /* 0x3c003c000d0d7835 */ /* 0x000fe20000000009 */
[----:B------:R-:W-:-:S06]  /*0330*/  HADD2 R12, R12, R8 ;  /* 0x000000080c0c7230 */ /* 0x000fcc0000000000 */
[----:B------:R0:W-:Y:S02]  /*0340*/  STG.E.128 desc[UR4][R18.64], R12 ;  /* 0x0000000c12007986 */ /* 0x0001e4000c101d04 */
[----:B------:R-:W-:Y:S05]  /*0350*/  @P1 BRA `(.L_x_7) ;  /* 0xfffffffc00c81947 */ /* 0x000fea000383ffff */
.L_x_6:
[----:B------:R-:W-:Y:S01]  /*0360*/  ULDC.64 UR6, c[0x0][0x210] ;  /* 0x0000840000067ab9 */ /* 0x000fe20000000a00 */
[----:B------:R-:W-:Y:S05]  /*0370*/  @!P0 EXIT ;  /* 0x000000000000894d */ /* 0x000fea0003800000 */
.L_x_8:
[----:B------:R-:W-:-:S04]  /*0380*/  IADD3 R4, P0, R0, R2, RZ ;  /* 0x0000000200047210 */ /* 0x000fc80007f1e0ff */
[----:B01----:R-:W-:Y:S02]  /*0390*/  LEA.HI.X.SX32 R13, R2, R3, 0x1, P0 ;  /* 0x00000003020d7211 */ /* 0x003fe400000f0eff */
[----:B------:R-:W-:-:S04]  /*03a0*/  LEA R24, P0, R4, UR6, 0x1 ;  /* 0x0000000604187c11 */ /* 0x000fc8000f8008ff */
[----:B------:R-:W-:-:S05]  /*03b0*/  LEA.HI.X R25, R4, UR7, R13, 0x1, P0 ;  /* 0x0000000704197c11 */ /* 0x000fca00080f0c0d */
[----:B------:R-:W2:Y:S01]  /*03c0*/  LDG.E.128 R12, desc[UR4][R24.64] ;  /* 0x00000004180c7981 */ /* 0x000ea2000c1e1d00 */
[----:B------:R-:W-:Y:S01]  /*03d0*/  IMAD.WIDE R28, R5, 0x2, R24 ;  /* 0x00000002051c7825 */ /* 0x000fe200078e0218 */
[----:B--2--5:R-:W-:-:S03]  /*03e0*/  HFMA2.MMA R15, R15, 1, 1, R11 ;  /* 0x3c003c000f0f7835 */ /* 0x024fc6000000000b */
[----:B------:R-:W-:Y:S01]  /*03f0*/  HADD2 R14, R14, R10 ;  /* 0x0000000a0e0e7230 */ /* 0x000fe20000000000 */
[----:B------:R-:W-:Y:S01]  /*0400*/  HFMA2.MMA R13, R13, 1, 1, R9 ;  /* 0x3c003c000d0d7835 */ /* 0x000fe20000000009 */
[----:B------:R-:W-:-:S06]  /*0410*/  HADD2 R12, R12, R8 ;  /* 0x000000080c0c7230 */ /* 0x000fcc0000000000 */
[----:B------:R0:W-:Y:S04]  /*0420*/  STG.E.128 desc[UR4][R24.64], R12 ;  /* 0x0000000c18007986 */ /* 0x0001e8000c101d04 */
[----:B------:R-:W2:Y:S01]  /*0430*/  LDG.E.128 R16, desc[UR4][R28.64] ;  /* 0x000000041c107981 */ /* 0x000ea2000c1e1d00 */
[----:B------:R-:W-:Y:S01]  /*0440*/  IMAD.WIDE R26, R5, 0x2, R28 ;  /* 0x00000002051a7825 */ /* 0x000fe200078e021c */
[----:B--2---:R-:W-:-:S03]  /*0450*/  HFMA2.MMA R19, R19, 1, 1, R11 ;  /* 0x3c003c0013137835 */ /* 0x004fc6000000000b */
[----:B------:R-:W-:Y:S01]  /*0460*/  HADD2 R18, R18, R10 ;  /* 0x0000000a12127230 */ /* 0x000fe20000000000 */
[----:B------:R-:W-:Y:S01]  /*0470*/  HFMA2.MMA R17, R17, 1, 1, R9 ;  /* 0x3c003c0011117835 */ /* 0x000fe20000000009 */
[----:B------:R-:W-:-:S06]  /*0480*/  HADD2 R16, R16, R8 ;  /* 0x0000000810107230 */ /* 0x000fcc0000000000 */
[----:B------:R1:W-:Y:S04]  /*0490*/  STG.E.128 desc[UR4][R28.64], R16 ;  /* 0x000000101c007986 */ /* 0x0003e8000c101d04 */
[----:B------:R-:W2:Y:S01]  /*04a0*/  LDG.E.128 R20, desc[UR4][R26.64] ;  /* 0x000000041a147981 */ /* 0x000ea2000c1e1d00 */
[----:B0-----:R-:W-:Y:S01]  /*04b0*/  IMAD.WIDE R24, R5, 0x2, R26 ;  /* 0x0000000205187825 */ /* 0x001fe200078e021a */
[----:B--2---:R-:W-:-:S03]  /*04c0*/  HFMA2.MMA R23, R23, 1, 1, R11 ;  /* 0x3c003c0017177835 */ /* 0x004fc6000000000b */
[----:B------:R-:W-:Y:S01]  /*04d0*/  HADD2 R22, R22, R10 ;  /* 0x0000000a16167230 */ /* 0x000fe20000000000 */
[----:B------:R-:W-:Y:S01]  /*04e0*/  HFMA2.MMA R21, R21, 1, 1, R9 ;  /* 0x3c003c0015157835 */ /* 0x000fe20000000009 */
[----:B------:R-:W-:-:S06]  /*04f0*/  HADD2 R20, R20, R8 ;  /* 0x0000000814147230 */ /* 0x000fcc0000000000 */
[----:B------:R1:W-:Y:S04]  /*0500*/  STG.E.128 desc[UR4][R26.64], R20 ;  /* 0x000000141a007986 */ /* 0x0003e8000c101d04 */
[----:B------:R-:W2:Y:S01]  /*0510*/  LDG.E.128 R12, desc[UR4][R24.64] ;  /* 0x00000004180c7981 */ /* 0x000ea2000c1e1d00 */
[----:B------:R-:W-:Y:S01]  /*0520*/  VIADD R7, R7, 0x4 ;  /* 0x0000000407077836 */ /* 0x000fe20000000000 */
[----:B------:R-:W-:-:S04]  /*0530*/  LEA R2, R5, R2, 0x1 ;  /* 0x0000000205027211 */ /* 0x000fc800078e08ff */
[----:B------:R-:W-:Y:S02]  /*0540*/  ISETP.GE.AND P0, PT, R7, R6, PT ;  /* 0x000000060700720c */ /* 0x000fe40003f06270 */
[----:B------:R-:W-:Y:S01]  /*0550*/  LEA R2, R5, R2, 0x1 ;  /* 0x0000000205027211 */ /* 0x000fe200078e08ff */
[----:B--2---:R-:W-:Y:S01]  /*0560*/  HFMA2.MMA R15, R15, 1, 1, R11 ;  /* 0x3c003c000f0f7835 */ /* 0x004fe2000000000b */
[----:B------:R-:W-:Y:S01]  /*0570*/  HADD2 R14, R14, R10 ;  /* 0x0000000a0e0e7230 */ /* 0x000fe20000000000 */
[----:B------:R-:W-:Y:S01]  /*0580*/  HFMA2.MMA R13, R13, 1, 1, R9 ;  /* 0x3c003c000d0d7835 */ /* 0x000fe20000000009 */
[----:B------:R-:W-:-:S06]  /*0590*/  HADD2 R12, R12, R8 ;  /* 0x000000080c0c7230 */ /* 0x000fcc0000000000 */
[----:B------:R1:W-:Y:S01]  /*05a0*/  STG.E.128 desc[UR4][R24.64], R12 ;  /* 0x0000000c18007986 */ /* 0x0003e2000c101d04 */
[----:B------:R-:W-:Y:S05]  /*05b0*/  @!P0 BRA `(.L_x_8) ;  /* 0xfffffffc00708947 */ /* 0x000fea000383ffff */
[----:B------:R-:W-:Y:S05]  /*05c0*/  EXIT ;  /* 0x000000000000794d */ /* 0x000fea0003800000 */
.L_x_9:
        /* <DEDUP_REMOVED lines=11> */
.L_x_23:


//--------------------- .text._Z22cuda_vector_set_kernelP6__halfPKS_ii --------------------------
	.section	.text._Z22cuda_vector_set_kernelP6__halfPKS_ii,"ax",@progbits
	.align	128
        .global         _Z22cuda_vector_set_kernelP6__halfPKS_ii
        .type           _Z22cuda_vector_set_kernelP6__halfPKS_ii,@function
        .size           _Z22cuda_vector_set_kernelP6__halfPKS_ii,(.L_x_24 - _Z22cuda_vector_set_kernelP6__halfPKS_ii)
        .other          _Z22cuda_vector_set_kernelP6__halfPKS_ii,@"STO_CUDA_ENTRY STV_DEFAULT"
_Z22cuda_vector_set_kernelP6__halfPKS_ii:
.text._Z22cuda_vector_set_kernelP6__halfPKS_ii:
[----:B------:R-:W-:Y:S01]  /*0000*/  LDC R1, c[0x0][0x28] ;  /* 0x00000a00ff017b82 */ /* 0x000fe20000000800 */
[----:B------:R-:W0:Y:S07]  /*0010*/  S2R R4, SR_TID.X ;  /* 0x0000000000047919 */ /* 0x000e2e0000002100 */
[----:B------:R-:W1:Y:S08]  /*0020*/  S2UR UR4, SR_CTAID.X ;  /* 0x00000000000479c3 */ /* 0x000e700000002500 */
[----:B------:R-:W2:Y:S01]  /*0030*/  LDC R0, c[0x0][0x224] ;  /* 0x00008900ff007b82 */ /* 0x000ea20000000800 */
[----:B-1----:R-:W-:-:S06]  /*0040*/  USHF.L.U32 UR4, UR4, 0x6, URZ ;  /* 0x0000000604047899 */ /* 0x002fcc000800063f */
[----:B0-----:R-:W-:-:S04]  /*0050*/  LEA R3, R4, UR4, 0x1 ;  /* 0x0000000404037c11 */ /* 0x001fc8000f8e08ff */
[----:B--2---:R-:W-:-:S13]  /*0060*/  ISETP.GE.AND P0, PT, R3, R0, PT ;  /* 0x000000000300720c */ /* 0x004fda0003f06270 */
[----:B------:R-:W-:Y:S05]  /*0070*/  @P0 EXIT ;  /* 0x000000000000094d */ /* 0x000fea0003800000 */
[----:B------:R-:W0:Y:S01]  /*0080*/  S2R R11, SR_CTAID.Y ;  /* 0x00000000000b7919 */ /* 0x000e220000002600 */
[----:B------:R-:W1:Y:S01]  /*0090*/  LDC R8, c[0x0][0x220] ;  /* 0x00008800ff087b82 */ /* 0x000e620000000800 */
[----:B------:R-:W-:-:S04]  /*00a0*/  LEA.HI R3, R3, R3, RZ, 0x1 ;  /* 0x0000000303037211 */ /* 0x000fc800078f08ff */
[----:B------:R-:W-:-:S03]  /*00b0*/  SHF.R.S32.HI R3, RZ, 0x1, R3 ;  /* 0x00000001ff037819 */ /* 0x000fc60000011403 */
[----:B------:R-:W2:Y:S01]  /*00c0*/  LDC.64 R6, c[0x0][0x218] ;  /* 0x00008600ff067b82 */ /* 0x000ea20000000a00 */
[----:B0-----:R-:W-:Y:S01]  /*00d0*/  SHF.L.U32 R5, R11, 0x4, RZ ;  /* 0x000000040b057819 */ /* 0x001fe200000006ff */
[----:B--2---:R-:W-:-:S03]  /*00e0*/  IMAD.WIDE R6, R3, 0x4, R6 ;  /* 0x0000000403067825 */ /* 0x004fc600078e0206 */
[----:B-1----:R-:W-:-:S04]  /*00f0*/  VIADDMNMX R2, R5, 0x10, R8, PT ;  /* 0x0000001005027846 */ /* 0x002fc80003800108 */
[----:B------:R-:W-:-:S13]  /*0100*/  ISETP.GE.AND P0, PT, R5, R2, PT ;  /* 0x000000020500720c */ /* 0x000fda0003f06270 */
[----:B------:R-:W-:Y:S05]  /*0110*/  @P0 EXIT ;  /* 0x000000000000094d */ /* 0x000fea0003800000 */
[----:B------:R-:W-:Y:S01]  /*0120*/  LOP3.LUT R8, RZ, R8, RZ, 0x33, !PT ;  /* 0x00000008ff087212 */ /* 0x000fe200078e33ff */
[----:B------:R-:W-:Y:S01]  /*0130*/  ULDC.64 UR6, c[0x0][0x208] ;  /* 0x0000820000067ab9 */ /* 0x000fe20000000a00 */
[----:B------:R-:W-:Y:S01]  /*0140*/  IADD3 R9, -R5, RZ, RZ ;  /* 0x000000ff05097210 */ /* 0x000fe20007ffe1ff */
[----:B------:R0:W5:Y:S03]  /*0150*/  LDG.E.CONSTANT R3, desc[UR6][R6.64] ;  /* 0x0000000606037981 */ /* 0x000166000c1e9900 */
[----:B------:R-:W-:-:S04]  /*0160*/  VIADDMNMX R8, R9, 0xffffffef, R8, !PT ;  /* 0xffffffef09087846 */ /* 0x000fc80007800108 */
[----:B------:R-:W-:Y:S02]  /*0170*/  LOP3.LUT R9, R8, 0x3, RZ, 0xc0, !PT ;  /* 0x0000000308097812 */ /* 0x000fe400078ec0ff */
[----:B------:R-:W-:Y:S02]  /*0180*/  IADD3 R10, -R5, -0x2, -R8 ;  /* 0xfffffffe050a7810 */ /* 0x000fe40007ffe908 */
[----:B------:R-:W-:Y:S02]  /*0190*/  ISETP.NE.AND P1, PT, R9, 0x3, PT ;  /* 0x000000030900780c */ /* 0x000fe40003f25270 */
[----:B------:R-:W-:-:S11]  /*01a0*/  ISETP.GE.U32.AND P0, PT, R10, 0x3, PT ;  /* 0x000000030a00780c */ /* 0x000fd60003f06070 */
[----:B0-----:R-:W-:Y:S05]  /*01b0*/  @!P1 BRA `(.L_x_10) ;  /* 0x0000000000309947 */ /* 0x001fea0003800000 */
[----:B------:R-:W0:Y:S01]  /*01c0*/  LDC.64 R6, c[0x0][0x210] ;  /* 0x00008400ff067b82 */ /* 0x000e220000000a00 */
[----:B------:R-:W-:Y:S01]  /*01d0*/  IMAD R9, R11, R0, RZ ;  /* 0x000000000b097224 */ /* 0x000fe200078e02ff */
[----:B------:R-:W-:-:S04]  /*01e0*/  LOP3.LUT R8, R8, 0x3, RZ, 0xc, !PT ;  /* 0x0000000308087812 */ /* 0x000fc800078e0cff */
[----:B------:R-:W-:-:S04]  /*01f0*/  LEA R9, R9, UR4, 0x4 ;  /* 0x0000000409097c11 */ /* 0x000fc8000f8e20ff */
[----:B------:R-:W-:-:S05]  /*0200*/  LEA R9, R4, R9, 0x1 ;  /* 0x0000000904097211 */ /* 0x000fca00078e08ff */
[----:B0-----:R-:W-:-:S07]  /*0210*/  IMAD.WIDE R6, R9, 0x2, R6 ;  /* 0x0000000209067825 */ /* 0x001fce00078e0206 */
.L_x_11:
[----:B------:R-:W-:Y:S01]  /*0220*/  IADD3 R8, R8, -0x1, RZ ;  /* 0xffffffff08087810 */ /* 0x000fe20007ffe0ff */
[----:B-----5:R0:W-:Y:S01]  /*0230*/  STG.E desc[UR6][R6.64], R3 ;  /* 0x0000000306007986 */ /* 0x0201e2000c101906 */
[----:B------:R-:W-:Y:S02]  /*0240*/  IADD3 R5, R5, 0x1, RZ ;  /* 0x0000000105057810 */ /* 0x000fe40007ffe0ff */
[----:B------:R-:W-:Y:S01]  /*0250*/  ISETP.NE.AND P1, PT, R8, RZ, PT ;  /* 0x000000ff0800720c */ /* 0x000fe20003f25270 */
[----:B0-----:R-:W-:-:S12]  /*0260*/  IMAD.WIDE R6, R0, 0x2, R6 ;  /* 0x0000000200067825 */ /* 0x001fd800078e0206 */
[----:B------:R-:W-:Y:S05]  /*0270*/  @P1 BRA `(.L_x_11) ;  /* 0xfffffffc00e81947 */ /* 0x000fea000383ffff */
.L_x_10:
[----:B------:R-:W-:Y:S05]  /*0280*/  @!P0 EXIT ;  /* 0x000000000000894d */ /* 0x000fea0003800000 */
[----:B------:R-:W0:Y:S01]  /*0290*/  LDC.64 R20, c[0x0][0x210] ;  /* 0x00008400ff147b82 */ /* 0x000e220000000a00 */
[----:B------:R-:W-:Y:S01]  /*02a0*/  IADD3 R6, R2, -R5, RZ ;  /* 0x8000000502067210 */ /* 0x000fe20007ffe0ff */
[----:B------:R-:W-:Y:S01]  /*02b0*/  IMAD R7, R5, R0, UR4 ;  /* 0x0000000405077e24 */ /* 0x000fe2000f8e0200 */
[----:B------:R-:W-:Y:S02]  /*02c0*/  PLOP3.LUT P0, PT, PT, PT, PT, 0x80, 0x0 ;  /* 0x000000000000781c */ /* 0x000fe40003f0f070 */
[----:B------:R-:W-:Y:S02]  /*02d0*/  ISETP.GT.AND P1, PT, R6, 0xc, PT ;  /* 0x0000000c0600780c */ /* 0x000fe40003f24270 */
[----:B------:R-:W-:-:S05]  /*02e0*/  LEA R7, R4, R7, 0x1 ;  /* 0x0000000704077211 */ /* 0x000fca00078e08ff */
[----:B0-----:R-:W-:-:S06]  /*02f0*/  IMAD.WIDE R20, R7, 0x2, R20 ;  /* 0x0000000207147825 */ /* 0x001fcc00078e0214 */
[----:B------:R-:W-:Y:S05]  /*0300*/  @!P1 BRA `(.L_x_12) ;  /* 0x0000000000949947 */ /* 0x000fea0003800000 */
[----:B------:R-:W-:Y:S02]  /*0310*/  PLOP3.LUT P0, PT, PT, PT, PT, 0x8, 0x0 ;  /* 0x000000000000781c */ /* 0x000fe40003f0e170 */
[----:B------:R-:W-:-:S11]  /*0320*/  IADD3 R4, R2, -0xc, RZ ;  /* 0xfffffff402047810 */ /* 0x000fd60007ffe0ff */
.L_x_13:
[----:B-1----:R-:W-:Y:S01]  /*0330*/  IMAD.WIDE R22, R0, 0x2, R20 ;  /* 0x0000000200167825 */ /* 0x002fe200078e0214 */
[----:B-----5:R0:W-:Y:S01]  /*0340*/  STG.E desc[UR6][R20.64], R3 ;  /* 0x0000000314007986 */ /* 0x0201e2000c101906 */
[----:B------:R-:W-:-:S03]  /*0350*/  IADD3 R5, R5, 0x10, RZ ;  /* 0x0000001005057810 */ /* 0x000fc60007ffe0ff */
[----:B------:R1:W-:Y:S01]  /*0360*/  STG.E desc[UR6][R22.64], R3 ;  /* 0x0000000316007986 */ /* 0x0003e2000c101906 */
[----:B------:R-:W-:Y:S01]  /*0370*/  IMAD.WIDE R26, R0, 0x2, R22 ;  /* 0x00000002001a7825 */ /* 0x000fe200078e0216 */
[----:B------:R-:W-:-:S04]  /*0380*/  ISETP.GE.AND P1, PT, R5, R4, PT ;  /* 0x000000040500720c */ /* 0x000fc80003f26270 */
[----:B------:R-:W-:Y:S01]  /*0390*/  STG.E desc[UR6][R26.64], R3 ;  /* 0x000000031a007986 */ /* 0x000fe2000c101906 */
[----:B------:R-:W-:-:S05]  /*03a0*/  IMAD.WIDE R6, R0, 0x2, R26 ;  /* 0x0000000200067825 */ /* 0x000fca00078e021a */
[----:B------:R2:W-:Y:S01]  /*03b0*/  STG.E desc[UR6][R6.64], R3 ;  /* 0x0000000306007986 */ /* 0x0005e2000c101906 */
[----:B------:R-:W-:-:S05]  /*03c0*/  IMAD.WIDE R8, R0, 0x2, R6 ;  /* 0x0000000200087825 */ /* 0x000fca00078e0206 */
[----:B------:R-:W-:Y:S01]  /*03d0*/  STG.E desc[UR6][R8.64], R3 ;  /* 0x0000000308007986 */ /* 0x000fe2000c101906 */
        /* <DEDUP_REMOVED lines=10> */
[----:B0-----:R-:W-:-:S05]  /*0480*/  IMAD.WIDE R20, R0, 0x2, R18 ;  /* 0x0000000200147825 */ /* 0x001fca00078e0212 */
[----:B------:R0:W-:Y:S01]  /*0490*/  STG.E desc[UR6][R20.64], R3 ;  /* 0x0000000314007986 */ /* 0x0001e2000c101906 */
[----:B-1----:R-:W-:-:S05]  /*04a0*/  IMAD.WIDE R22, R0, 0x2, R20 ;  /* 0x0000000200167825 */ /* 0x002fca00078e0214 */
[----:B------:R1:W-:Y:S01]  /*04b0*/  STG.E desc[UR6][R22.64], R3 ;  /* 0x0000000316007986 */ /* 0x0003e2000c101906 */
[----:B------:R-:W-:-:S05]  /*04c0*/  IMAD.WIDE R24, R0, 0x2, R22 ;  /* 0x0000000200187825 */ /* 0x000fca00078e0216 */
[----:B------:R1:W-:Y:S01]  /*04d0*/  STG.E desc[UR6][R24.64], R3 ;  /* 0x0000000318007986 */ /* 0x0003e2000c101906 */
[----:B------:R-:W-:-:S05]  /*04e0*/  IMAD.WIDE R28, R0, 0x2, R24 ;  /* 0x00000002001c7825 */ /* 0x000fca00078e0218 */
[----:B------:R1:W-:Y:S01]  /*04f0*/  STG.E desc[UR6][R28.64], R3 ;  /* 0x000000031c007986 */ /* 0x0003e2000c101906 */
[----:B--2---:R-:W-:-:S05]  /*0500*/  IMAD.WIDE R6, R0, 0x2, R28 ;  /* 0x0000000200067825 */ /* 0x004fca00078e021c */
[----:B------:R1:W-:Y:S01]  /*0510*/  STG.E desc[UR6][R6.64], R3 ;  /* 0x0000000306007986 */ /* 0x0003e2000c101906 */
[----:B------:R-:W-:-:S05]  /*0520*/  IMAD.WIDE R26, R0, 0x2, R6 ;  /* 0x00000002001a7825 */ /* 0x000fca00078e0206 */
[----:B------:R1:W-:Y:S01]  /*0530*/  STG.E desc[UR6][R26.64], R3 ;  /* 0x000000031a007986 */ /* 0x0003e2000c101906 */
[----:B0-----:R-:W-:Y:S01]  /*0540*/  IMAD.WIDE R20, R0, 0x2, R26 ;  /* 0x0000000200147825 */ /* 0x001fe200078e021a */
[----:B------:R-:W-:Y:S06]  /*0550*/  @!P1 BRA `(.L_x_13) ;  /* 0xfffffffc00749947 */ /* 0x000fec000383ffff */
.L_x_12:
[----:B------:R-:W-:-:S04]  /*0560*/  IADD3 R4, R2, -R5, RZ ;  /* 0x8000000502047210 */ /* 0x000fc80007ffe0ff */
[----:B------:R-:W-:-:S13]  /*0570*/  ISETP.GT.AND P1, PT, R4, 0x4, PT ;  /* 0x000000040400780c */ /* 0x000fda0003f24270 */
[----:B------:R-:W-:Y:S05]  /*0580*/  @!P1 BRA `(.L_x_14) ;  /* 0x0000000000489947 */ /* 0x000fea0003800000 */
[C---:B-1----:R-:W-:Y:S01]  /*0590*/  IMAD.WIDE R6, R0.reuse, 0x2, R20 ;  /* 0x0000000200067825 */ /* 0x042fe200078e0214 */
[----:B-----5:R0:W-:Y:S01]  /*05a0*/  STG.E desc[UR6][R20.64], R3 ;  /* 0x0000000314007986 */ /* 0x0201e2000c101906 */
[----:B------:R-:W-:Y:S02]  /*05b0*/  PLOP3.LUT P0, PT, PT, PT, PT, 0x8, 0x0 ;  /* 0x000000000000781c */ /* 0x000fe40003f0e170 */
[----:B------:R-:W-:Y:S01]  /*05c0*/  IADD3 R5, R5, 0x8, RZ ;  /* 0x0000000805057810 */ /* 0x000fe20007ffe0ff */
[----:B------:R2:W-:Y:S01]  /*05d0*/  STG.E desc[UR6][R6.64], R3 ;  /* 0x0000000306007986 */ /* 0x0005e2000c101906 */
[----:B------:R-:W-:-:S05]  /*05e0*/  IMAD.WIDE R8, R0, 0x2, R6 ;  /* 0x0000000200087825 */ /* 0x000fca00078e0206 */
        /* <DEDUP_REMOVED lines=11> */
[----:B0-----:R-:W-:-:S07]  /*06a0*/  IMAD.WIDE R20, R0, 0x2, R18 ;  /* 0x0000000200147825 */ /* 0x001fce00078e0212 */
.L_x_14:
[----:B------:R-:W-:-:S13]  /*06b0*/  ISETP.LT.OR P0, PT, R5, R2, P0 ;  /* 0x000000020500720c */ /* 0x000fda0000701670 */
[----:B------:R-:W-:Y:S05]  /*06c0*/  @!P0 EXIT ;  /* 0x000000000000894d */ /* 0x000fea0003800000 */
[C---:B------:R-:W-:Y:S01]  /*06d0*/  IMAD.WIDE R4, R0.reuse, 0x2, R20 ;  /* 0x0000000200047825 */ /* 0x040fe200078e0214 */
[----:B-----5:R-:W-:Y:S04]  /*06e0*/  STG.E desc[UR6][R20.64], R3 ;  /* 0x0000000314007986 */ /* 0x020fe8000c101906 */
[----:B------:R-:W-:Y:S01]  /*06f0*/  STG.E desc[UR6][R4.64], R3 ;  /* 0x0000000304007986 */ /* 0x000fe2000c101906 */
[----:B-12---:R-:W-:-:S05]  /*0700*/  IMAD.WIDE R6, R0, 0x2, R4 ;  /* 0x0000000200067825 */ /* 0x006fca00078e0204 */
[----:B------:R-:W-:Y:S01]  /*0710*/  STG.E desc[UR6][R6.64], R3 ;  /* 0x0000000306007986 */ /* 0x000fe2000c101906 */
[----:B------:R-:W-:-:S05]  /*0720*/  IMAD.WIDE R8, R0, 0x2, R6 ;  /* 0x0000000200087825 */ /* 0x000fca00078e0206 */
[----:B------:R-:W-:Y:S01]  /*0730*/  STG.E desc[UR6][R8.64], R3 ;  /* 0x0000000308007986 */ /* 0x000fe2000c101906 */
[----:B------:R-:W-:Y:S05]  /*0740*/  EXIT ;  /* 0x000000000000794d */ /* 0x000fea0003800000 */
.L_x_15:
        /* <DEDUP_REMOVED lines=11> */
.L_x_24:


//--------------------- .text._Z22cuda_vector_add_kernelP6__halfPKS_ii --------------------------
	.section	.text._Z22cuda_vector_add_kernelP6__halfPKS_ii,"ax",@progbits
	.align	128
        .global         _Z22cuda_vector_add_kernelP6__halfPKS_ii
        .type           _Z22cuda_vector_add_kernelP6__halfPKS_ii,@function
        .size           _Z22cuda_vector_add_kernelP6__halfPKS_ii,(.L_x_25 - _Z22cuda_vector_add_kernelP6__halfPKS_ii)
        .other          _Z22cuda_vector_add_kernelP6__halfPKS_ii,@"STO_CUDA_ENTRY STV_DEFAULT"
_Z22cuda_vector_add_kernelP6__halfPKS_ii:
.text._Z22cuda_vector_add_kernelP6__halfPKS_ii:
        /* <DEDUP_REMOVED lines=9> */
[----:B------:R-:W1:Y:S08]  /*0090*/  LDC R11, c[0x0][0x220] ;  /* 0x00008800ff0b7b82 */ /* 0x000e700000000800 */
[----:B------:R-:W2:Y:S01]  /*00a0*/  LDC.64 R6, c[0x0][0x218] ;  /* 0x00008600ff067b82 */ /* 0x000ea20000000a00 */
[----:B0-----:R-:W-:-:S04]  /*00b0*/  SHF.L.U32 R4, R13, 0x4, RZ ;  /* 0x000000040d047819 */ /* 0x001fc800000006ff */
[----:B-1----:R-:W-:-:S04]  /*00c0*/  VIADDMNMX R3, R4, 0x10, R11, PT ;  /* 0x0000001004037846 */ /* 0x002fc8000380010b */
[----:B------:R-:W-:-:S13]  /*00d0*/  ISETP.GE.AND P0, PT, R4, R3, PT ;  /* 0x000000030400720c */ /* 0x000fda0003f06270 */
[----:B--2---:R-:W-:Y:S05]  /*00e0*/  @P0 EXIT ;  /* 0x000000000000094d */ /* 0x004fea0003800000 */
[----:B------:R-:W-:Y:S01]  /*00f0*/  LOP3.LUT R2, RZ, R11, RZ, 0x33, !PT ;  /* 0x0000000bff027212 */ /* 0x000fe200078e33ff */
[----:B------:R-:W-:Y:S01]  /*0100*/  ULDC.64 UR6, c[0x0][0x208] ;  /* 0x0000820000067ab9 */ /* 0x000fe20000000a00 */
[----:B------:R-:W-:Y:S02]  /*0110*/  IADD3 R11, -R4, RZ, RZ ;  /* 0x000000ff040b7210 */ /* 0x000fe40007ffe1ff */
[----:B------:R-:W-:Y:S02]  /*0120*/  LEA.HI R9, R9, R9, RZ, 0x1 ;  /* 0x0000000909097211 */ /* 0x000fe400078f08ff */
[----:B------:R-:W-:Y:S02]  /*0130*/  VIADDMNMX R11, R11, 0xffffffef, R2, !PT ;  /* 0xffffffef0b0b7846 */ /* 0x000fe40007800102 */
[----:B------:R-:W-:Y:S02]  /*0140*/  SHF.R.S32.HI R9, RZ, 0x1, R9 ;  /* 0x00000001ff097819 */ /* 0x000fe40000011409 */
[----:B------:R-:W-:-:S02]  /*0150*/  LOP3.LUT R2, R11, 0x3, RZ, 0xc0, !PT ;  /* 0x000000030b027812 */ /* 0x000fc400078ec0ff */
[----:B------:R-:W-:Y:S01]  /*0160*/  IADD3 R8, -R4, -0x2, -R11 ;  /* 0xfffffffe04087810 */ /* 0x000fe20007ffe90b */
[----:B------:R-:W-:Y:S01]  /*0170*/  IMAD.WIDE R6, R9, 0x4, R6 ;  /* 0x0000000409067825 */ /* 0x000fe200078e0206 */
[----:B------:R-:W-:Y:S02]  /*0180*/  ISETP.NE.AND P1, PT, R2, 0x3, PT ;  /* 0x000000030200780c */ /* 0x000fe40003f25270 */
[----:B------:R-:W-:Y:S02]  /*0190*/  ISETP.GE.U32.AND P0, PT, R8, 0x3, PT ;  /* 0x000000030800780c */ /* 0x000fe40003f06070 */
[----:B------:R0:W5:Y:S09]  /*01a0*/  LDG.E.CONSTANT R2, desc[UR6][R6.64] ;  /* 0x0000000606027981 */ /* 0x000172000c1e9900 */
[----:B------:R-:W-:Y:S05]  /*01b0*/  @!P1 BRA `(.L_x_16) ;  /* 0x0000000000389947 */ /* 0x000fea0003800000 */
[----:B0-----:R-:W0:Y:S01]  /*01c0*/  LDC.64 R6, c[0x0][0x210] ;  /* 0x00008400ff067b82 */ /* 0x001e220000000a00 */
[----:B------:R-:W-:Y:S01]  /*01d0*/  IMAD R8, R13, R0, RZ ;  /* 0x000000000d087224 */ /* 0x000fe200078e02ff */
[----:B------:R-:W-:-:S04]  /*01e0*/  LOP3.LUT R11, R11, 0x3, RZ, 0xc, !PT ;  /* 0x000000030b0b7812 */ /* 0x000fc800078e0cff */
[----:B------:R-:W-:-:S04]  /*01f0*/  LEA R8, R8, UR4, 0x4 ;  /* 0x0000000408087c11 */ /* 0x000fc8000f8e20ff */
[----:B------:R-:W-:-:S05]  /*0200*/  LEA R9, R5, R8, 0x1 ;  /* 0x0000000805097211 */ /* 0x000fca00078e08ff */
[----:B0-----:R-:W-:-:S07]  /*0210*/  IMAD.WIDE R6, R9, 0x2, R6 ;  /* 0x0000000209067825 */ /* 0x001fce00078e0206 */
.L_x_17:
[----:B------:R-:W2:Y:S01]  /*0220*/  LDG.E R9, desc[UR6][R6.64] ;  /* 0x0000000606097981 */ /* 0x000ea2000c1e1900 */
[----:B------:R-:W-:Y:S02]  /*0230*/  IADD3 R11, R11, -0x1, RZ ;  /* 0xffffffff0b0b7810 */ /* 0x000fe40007ffe0ff */
[----:B------:R-:W-:Y:S02]  /*0240*/  IADD3 R4, R4, 0x1, RZ ;  /* 0x0000000104047810 */ /* 0x000fe40007ffe0ff */
[----:B------:R-:W-:Y:S01]  /*0250*/  ISETP.NE.AND P1, PT, R11, RZ, PT ;  /* 0x000000ff0b00720c */ /* 0x000fe20003f25270 */
[----:B--2--5:R-:W-:-:S07]  /*0260*/  HFMA2.MMA R9, R2, 1, 1, R9 ;  /* 0x3c003c0002097835 */ /* 0x024fce0000000009 */
[----:B------:R0:W-:Y:S02]  /*0270*/  STG.E desc[UR6][R6.64], R9 ;  /* 0x0000000906007986 */ /* 0x0001e4000c101906 */
[----:B0-----:R-:W-:-:S03]  /*0280*/  IMAD.WIDE R6, R0, 0x2, R6 ;  /* 0x0000000200067825 */ /* 0x001fc600078e0206 */
[----:B------:R-:W-:Y:S05]  /*0290*/  @P1 BRA `(.L_x_17) ;  /* 0xfffffffc00e01947 */ /* 0x000fea000383ffff */
.L_x_16:
[----:B------:R-:W-:Y:S05]  /*02a0*/  @!P0 EXIT ;  /* 0x000000000000894d */ /* 0x000fea0003800000 */
[----:B0-----:R-:W0:Y:S01]  /*02b0*/  LDC.64 R6, c[0x0][0x210] ;  /* 0x00008400ff067b82 */ /* 0x001e220000000a00 */
        /* <DEDUP_REMOVED lines=9> */
.L_x_19:
[----:B-1----:R-:W2:Y:S02]  /*0350*/  LDG.E R9, desc[UR6][R6.64] ;  /* 0x0000000606097981 */ /* 0x002ea4000c1e1900 */
[----:B--2--5:R-:W-:Y:S02]  /*0360*/  HADD2 R15, R2, R9 ;  /* 0x00000009020f7230 */ /* 0x024fe40000000000 */
[----:B------:R-:W-:-:S03]  /*0370*/  IMAD.WIDE R8, R0, 0x2, R6 ;  /* 0x0000000200087825 */ /* 0x000fc600078e0206 */
[----:B------:R0:W-:Y:S04]  /*0380*/  STG.E desc[UR6][R6.64], R15 ;  /* 0x0000000f06007986 */ /* 0x0001e8000c101906 */
[----:B------:R-:W2:Y:S02]  /*0390*/  LDG.E R11, desc[UR6][R8.64] ;  /* 0x00000006080b7981 */ /* 0x000ea4000c1e1900 */
[----:B--2---:R-:W-:Y:S01]  /*03a0*/  HFMA2.MMA R17, R2, 1, 1, R11 ;  /* 0x3c003c0002117835 */ /* 0x004fe2000000000b */
[----:B------:R-:W-:-:S06]  /*03b0*/  IMAD.WIDE R10, R0, 0x2, R8 ;  /* 0x00000002000a7825 */ /* 0x000fcc00078e0208 */
[----:B------:R1:W-:Y:S04]  /*03c0*/  STG.E desc[UR6][R8.64], R17 ;  /* 0x0000001108007986 */ /* 0x0003e8000c101906 */
[----:B------:R-:W2:Y:S02]  /*03d0*/  LDG.E R13, desc[UR6][R10.64] ;  /* 0x000000060a0d7981 */ /* 0x000ea4000c1e1900 */
[----:B--2---:R-:W-:Y:S02]  /*03e0*/  HADD2 R19, R2, R13 ;  /* 0x0000000d02137230 */ /* 0x004fe40000000000 */
[----:B------:R-:W-:-:S03]  /*03f0*/  IMAD.WIDE R12, R0, 0x2, R10 ;  /* 0x00000002000c7825 */ /* 0x000fc600078e020a */
[----:B------:R2:W-:Y:S04]  /*0400*/  STG.E desc[UR6][R10.64], R19 ;  /* 0x000000130a007986 */ /* 0x0005e8000c101906 */
[----:B------:R-:W3:Y:S01]  /*0410*/  LDG.E R21, desc[UR6][R12.64] ;  /* 0x000000060c157981 */ /* 0x000ee2000c1e1900 */
[----:B0-----:R-:W-:Y:S01]  /*0420*/  IMAD.WIDE R6, R0, 0x2, R12 ;  /* 0x0000000200067825 */ /* 0x001fe200078e020c */
[----:B---3--:R-:W-:-:S07]  /*0430*/  HFMA2.MMA R21, R2, 1, 1, R21 ;  /* 0x3c003c0002157835 */ /* 0x008fce0000000015 */
[----:B------:R0:W-:Y:S04]  /*0440*/  STG.E desc[UR6][R12.64], R21 ;  /* 0x000000150c007986 */ /* 0x0001e8000c101906 */
[----:B------:R-:W3:Y:S01]  /*0450*/  LDG.E R15, desc[UR6][R6.64] ;  /* 0x00000006060f7981 */ /* 0x000ee2000c1e1900 */
[----:B-1----:R-:W-:-:S04]  /*0460*/  IMAD.WIDE R8, R0, 0x2, R6 ;  /* 0x0000000200087825 */ /* 0x002fc800078e0206 */
[----:B---3--:R-:W-:-:S05]  /*0470*/  HADD2 R15, R2, R15 ;  /* 0x0000000f020f7230 */ /* 0x008fca0000000000 */
[----:B------:R1:W-:Y:S04]  /*0480*/  STG.E desc[UR6][R6.64], R15 ;  /* 0x0000000f06007986 */ /* 0x0003e8000c101906 */
[----:B------:R-:W3:Y:S01]  /*0490*/  LDG.E R17, desc[UR6][R8.64] ;  /* 0x0000000608117981 */ /* 0x000ee2000c1e1900 */
[----:B--2---:R-:W-:Y:S01]  /*04a0*/  IMAD.WIDE R10, R0, 0x2, R8 ;  /* 0x00000002000a7825 */ /* 0x004fe200078e0208 */
[----:B---3--:R-:W-:-:S07]  /*04b0*/  HFMA2.MMA R17, R2, 1, 1, R17 ;  /* 0x3c003c0002117835 */ /* 0x008fce0000000011 */
[----:B------:R2:W-:Y:S04]  /*04c0*/  STG.E desc[UR6][R8.64], R17 ;  /* 0x0000001108007986 */ /* 0x0005e8000c101906 */
[----:B------:R-:W3:Y:S01]  /*04d0*/  LDG.E R19, desc[UR6][R10.64] ;  /* 0x000000060a137981 */ /* 0x000ee2000c1e1900 */
[----:B0-----:R-:W-:-:S04]  /*04e0*/  IMAD.WIDE R12, R0, 0x2, R10 ;  /* 0x00000002000c7825 */ /* 0x001fc800078e020a */
[----:B---3--:R-:W-:-:S05]  /*04f0*/  HADD2 R19, R2, R19 ;  /* 0x0000001302137230 */ /* 0x008fca0000000000 */
[----:B------:R0:W-:Y:S04]  /*0500*/  STG.E desc[UR6][R10.64], R19 ;  /* 0x000000130a007986 */ /* 0x0001e8000c101906 */
[----:B------:R-:W3:Y:S01]  /*0510*/  LDG.E R21, desc[UR6][R12.64] ;  /* 0x000000060c157981 */ /* 0x000ee2000c1e1900 */
[----:B-1----:R-:W-:Y:S01]  /*0520*/  IMAD.WIDE R6, R0, 0x2, R12 ;  /* 0x0000000200067825 */ /* 0x002fe200078e020c */
[----:B---3--:R-:W-:-:S07]  /*0530*/  HFMA2.MMA R21, R2, 1, 1, R21 ;  /* 0x3c003c0002157835 */ /* 0x008fce0000000015 */
[----:B------:R1:W-:Y:S04]  /*0540*/  STG.E desc[UR6][R12.64], R21 ;  /* 0x000000150c007986 */ /* 0x0003e8000c101906 */
[----:B------:R-:W3:Y:S01]  /*0550*/  LDG.E R15, desc[UR6][R6.64] ;  /* 0x00000006060f7981 */ /* 0x000ee2000c1e1900 */
[----:B--2---:R-:W-:-:S04]  /*0560*/  IMAD.WIDE R8, R0, 0x2, R6 ;  /* 0x0000000200087825 */ /* 0x004fc800078e0206 */
[----:B---3--:R-:W-:-:S05]  /*0570*/  HADD2 R15, R2, R15 ;  /* 0x0000000f020f7230 */ /* 0x008fca0000000000 */
        /* <DEDUP_REMOVED lines=22> */
[----:B--2---:R-:W-:Y:S01]  /*06e0*/  IMAD.WIDE R12, R0, 0x2, R10 ;  /* 0x00000002000c7825 */ /* 0x004fe200078e020a */
[----:B------:R-:W-:-:S03]  /*06f0*/  IADD3 R4, R4, 0x10, RZ ;  /* 0x0000001004047810 */ /* 0x000fc60007ffe0ff */
[----:B---3--:R-:W-:-:S05]  /*0700*/  HADD2 R19, R2, R19 ;  /* 0x0000001302137230 */ /* 0x008fca0000000000 */
[----:B------:R1:W-:Y:S04]  /*0710*/  STG.E desc[UR6][R10.64], R19 ;  /* 0x000000130a007986 */ /* 0x0003e8000c101906 */
[----:B------:R-:W2:Y:S01]  /*0720*/  LDG.E R21, desc[UR6][R12.64] ;  /* 0x000000060c157981 */ /* 0x000ea2000c1e1900 */
[----:B------:R-:W-:Y:S01]  /*0730*/  ISETP.GE.AND P1, PT, R4, R5, PT ;  /* 0x000000050400720c */ /* 0x000fe20003f26270 */
[----:B0-----:R-:W-:Y:S01]  /*0740*/  IMAD.WIDE R6, R0, 0x2, R12 ;  /* 0x0000000200067825 */ /* 0x001fe200078e020c */
[----:B--2---:R-:W-:-:S07]  /*0750*/  HFMA2.MMA R21, R2, 1, 1, R21 ;  /* 0x3c003c0002157835 */ /* 0x004fce0000000015 */
[----:B------:R1:W-:Y:S04]  /*0760*/  STG.E desc[UR6][R12.64], R21 ;  /* 0x000000150c007986 */ /* 0x0003e8000c101906 */
[----:B------:R-:W-:Y:S05]  /*0770*/  @!P1 BRA `(.L_x_19) ;  /* 0xfffffff800f49947 */ /* 0x000fea000383ffff */
.L_x_18:
[----:B------:R-:W-:-:S04]  /*0780*/  IADD3 R5, R3, -R4, RZ ;  /* 0x8000000403057210 */ /* 0x000fc80007ffe0ff */
[----:B------:R-:W-:-:S13]  /*0790*/  ISETP.GT.AND P1, PT, R5, 0x4, PT ;  /* 0x000000040500780c */ /* 0x000fda0003f24270 */
[----:B------:R-:W-:Y:S05]  /*07a0*/  @!P1 BRA `(.L_x_20) ;  /* 0x0000000000889947 */ /* 0x000fea0003800000 */
[----:B------:R-:W2:Y:S01]  /*07b0*/  LDG.E R5, desc[UR6][R6.64] ;  /* 0x0000000606057981 */ /* 0x000ea2000c1e1900 */
[----:B-1----:R-:W-:-:S04]  /*07c0*/  IMAD.WIDE R8, R0, 0x2, R6 ;  /* 0x0000000200087825 */ /* 0x002fc800078e0206 */
[----:B--2--5:R-:W-:-:S05]  /*07d0*/  HADD2 R5, R2, R5 ;  /* 0x0000000502057230 */ /* 0x024fca0000000000 */
        /* <DEDUP_REMOVED lines=26> */
[----:B------:R-:W-:Y:S01]  /*0980*/  PLOP3.LUT P0, PT, PT, PT, PT, 0x8, 0x0 ;  /* 0x000000000000781c */ /* 0x000fe20003f0e170 */
[----:B-1----:R-:W-:Y:S01]  /*0990*/  IMAD.WIDE R6, R0, 0x2, R12 ;  /* 0x0000000200067825 */ /* 0x002fe200078e020c */
[----:B------:R-:W-:Y:S01]  /*09a0*/  IADD3 R4, R4, 0x8, RZ ;  /* 0x0000000804047810 */ /* 0x000fe20007ffe0ff */
[----:B---3--:R-:W-:-:S07]  /*09b0*/  HFMA2.MMA R19, R2, 1, 1, R19 ;  /* 0x3c003c0002137835 */ /* 0x008fce0000000013 */
[----:B------:R2:W-:Y:S04]  /*09c0*/  STG.E desc[UR6][R12.64], R19 ;  /* 0x000000130c007986 */ /* 0x0005e8000c101906 */
.L_x_20:
[----:B------:R-:W-:-:S13]  /*09d0*/  ISETP.LT.OR P0, PT, R4, R3, P0 ;  /* 0x000000030400720c */ /* 0x000fda0000701670 */
[----:B------:R-:W-:Y:S05]  /*09e0*/  @!P0 EXIT ;  /* 0x000000000000894d */ /* 0x000fea0003800000 */
[----:B------:R-:W3:Y:S01]  /*09f0*/  LDG.E R3, desc[UR6][R6.64] ;  /* 0x0000000606037981 */ /* 0x000ee2000c1e1900 */
[----:B------:R-:W-:-:S04]  /*0a00*/  IMAD.WIDE R4, R0, 0x2, R6 ;  /* 0x0000000200047825 */ /* 0x000fc800078e0206 */
[----:B---3-5:R-:W-:-:S05]  /*0a10*/  HADD2 R3, R2, R3 ;  /* 0x0000000302037230 */ /* 0x028fca0000000000 */
[----:B------:R-:W-:Y:S04]  /*0a20*/  STG.E desc[UR6][R6.64], R3 ;  /* 0x0000000306007986 */ /* 0x000fe8000c101906 */
[----:B-12---:R-:W2:Y:S02]  /*0a30*/  LDG.E R9, desc[UR6][R4.64] ;  /* 0x0000000604097981 */ /* 0x006ea4000c1e1900 */
[----:B--2---:R-:W-:Y:S01]  /*0a40*/  HFMA2.MMA R13, R2, 1, 1, R9 ;  /* 0x3c003c00020d7835 */ /* 0x004fe20000000009 */
[----:B------:R-:W-:-:S06]  /*0a50*/  IMAD.WIDE R8, R0, 0x2, R4 ;  /* 0x0000000200087825 */ /* 0x000fcc00078e0204 */
[----:B------:R-:W-:Y:S04]  /*0a60*/  STG.E desc[UR6][R4.64], R13 ;  /* 0x0000000d04007986 */ /* 0x000fe8000c101906 */
[----:B------:R-:W2:Y:S02]  /*0a70*/  LDG.E R11, desc[UR6][R8.64] ;  /* 0x00000006080b7981 */ /* 0x000ea4000c1e1900 */
[----:B--2---:R-:W-:Y:S02]  /*0a80*/  HADD2 R15, R2, R11 ;  /* 0x0000000b020f7230 */ /* 0x004fe40000000000 */
[----:B------:R-:W-:-:S03]  /*0a90*/  IMAD.WIDE R10, R0, 0x2, R8 ;  /* 0x00000002000a7825 */ /* 0x000fc600078e0208 */
[----:B------:R-:W-:Y:S04]  /*0aa0*/  STG.E desc[UR6][R8.64], R15 ;  /* 0x0000000f08007986 */ /* 0x000fe8000c101906 */
[----:B------:R-:W2:Y:S02]  /*0ab0*/  LDG.E R17, desc[UR6][R10.64] ;  /* 0x000000060a117981 */ /* 0x000ea4000c1e1900 */
[----:B--2---:R-:W-:-:S07]  /*0ac0*/  HFMA2.MMA R17, R2, 1, 1, R17 ;  /* 0x3c003c0002117835 */ /* 0x004fce0000000011 */
[----:B------:R-:W-:Y:S01]  /*0ad0*/  STG.E desc[UR6][R10.64], R17 ;  /* 0x000000110a007986 */ /* 0x000fe2000c101906 */
[----:B------:R-:W-:Y:S05]  /*0ae0*/  EXIT ;  /* 0x000000000000794d */ /* 0x000fea0003800000 */
.L_x_21:
        /* <DEDUP_REMOVED lines=9> */
.L_x_25:


//--------------------- .nv.shared.reserved.0     --------------------------
	.section	.nv.shared.reserved.0,"aw",@nobits
	.weak		__nv_reservedSMEM_offset_0_alias
	.size		__nv_reservedSMEM_offset_0_alias, 0, 0
	.other		__nv_reservedSMEM_offset_0_alias,@"STO_CUDA_RESERVED_SHARED STV_DEFAULT"
__nv_reservedSMEM_offset_0_alias:
	.zero		0


//--------------------- .nv.global                --------------------------
	.section	.nv.global,"aw",@nobits
.nv.global:
	.type		_ZN38_INTERNAL_93344812_8_h_add_cu_257838d04cuda3std3__48in_placeE,@object
	.size		_ZN38_INTERNAL_93344812_8_h_add_cu_257838d04cuda3std3__48in_placeE,(_ZN38_INTERNAL_93344812_8_h_add_cu_257838d04cuda3std6ranges3__45__cpo8distanceE - _ZN38_INTERNAL_93344812_8_h_add_cu_257838d04cuda3std3__48in_placeE)
_ZN38_INTERNAL_93344812_8_h_add_cu_257838d04cuda3std3__48in_placeE:
	.zero		1
	.type		_ZN38_INTERNAL_93344812_8_h_add_cu_257838d04cuda3std6ranges3__45__cpo8distanceE,@object
	.size		_ZN38_INTERNAL_93344812_8_h_add_cu_257838d04cuda3std6ranges3__45__cpo8distanceE,(_ZN38_INTERNAL_93344812_8_h_add_cu_257838d04cuda3std3__45__cpo6cbeginE - _ZN38_INTERNAL_93344812_8_h_add_cu_257838d04cuda3std6ranges3__45__cpo8distanceE)
_ZN38_INTERNAL_93344812_8_h_add_cu_257838d04cuda3std6ranges3__45__cpo8distanceE:
	.zero		1
	.type		_ZN38_INTERNAL_93344812_8_h_add_cu_257838d04cuda3std3__45__cpo6cbeginE,@object
	.size		_ZN38_INTERNAL_93344812_8_h_add_cu_257838d04cuda3std3__45__cpo6cbeginE,(_ZN38_INTERNAL_93344812_8_h_add_cu_257838d04cuda3std6ranges3__45__cpo7advanceE - _ZN38_INTERNAL_93344812_8_h_add_cu_257838d04cuda3std3__45__cpo6cbeginE)
_ZN38_INTERNAL_93344812_8_h_add_cu_257838d04cuda3std3__45__cpo6cbeginE:
	.zero		1
	.type		_ZN38_INTERNAL_93344812_8_h_add_cu_257838d04cuda3std6ranges3__45__cpo7advanceE,@object
	.size		_ZN38_INTERNAL_93344812_8_h_add_cu_257838d04cuda3std6ranges3__45__cpo7advanceE,(_ZN38_INTERNAL_93344812_8_h_add_cu_257838d04cuda3std3__45__cpo7crbeginE - _ZN38_INTERNAL_93344812_8_h_add_cu_257838d04cuda3std6ranges3__45__cpo7advanceE)
_ZN38_INTERNAL_93344812_8_h_add_cu_257838d04cuda3std6ranges3__45__cpo7advanceE:
	.zero		1
	.type		_ZN38_INTERNAL_93344812_8_h_add_cu_257838d04cuda3std3__45__cpo7crbeginE,@object
	.size		_ZN38_INTERNAL_93344812_8_h_add_cu_257838d04cuda3std3__45__cpo7crbeginE,(_ZN38_INTERNAL_93344812_8_h_add_cu_257838d04cuda3std6ranges3__45__cpo4dataE - _ZN38_INTERNAL_93344812_8_h_add_cu_257838d04cuda3std3__45__cpo7crbeginE)
_ZN38_INTERNAL_93344812_8_h_add_cu_257838d04cuda3std3__45__cpo7crbeginE:
	.zero		1
	.type		_ZN38_INTERNAL_93344812_8_h_add_cu_257838d04cuda3std6ranges3__45__cpo4dataE,@object
	.size		_ZN38_INTERNAL_93344812_8_h_add_cu_257838d04cuda3std6ranges3__45__cpo4dataE,(_ZN38_INTERNAL_93344812_8_h_add_cu_257838d04cuda3std6ranges3__45__cpo5beginE - _ZN38_INTERNAL_93344812_8_h_add_cu_257838d04cuda3std6ranges3__45__cpo4dataE)
_ZN38_INTERNAL_93344812_8_h_add_cu_257838d04cuda3std6ranges3__45__cpo4dataE:
	.zero		1
	.type		_ZN38_INTERNAL_93344812_8_h_add_cu_257838d04cuda3std6ranges3__45__cpo5beginE,@object
	.size		_ZN38_INTERNAL_93344812_8_h_add_cu_257838d04cuda3std6ranges3__45__cpo5beginE,(_ZN38_INTERNAL_93344812_8_h_add_cu_257838d04cuda3std3__440_GLOBAL__N__93344812_8_h_add_cu_257838d06ignoreE - _ZN38_INTERNAL_93344812_8_h_add_cu_257838d04cuda3std6ranges3__45__cpo5beginE)
_ZN38_INTERNAL_93344812_8_h_add_cu_257838d04cuda3std6ranges3__45__cpo5beginE:
	.zero		1
	.type		_ZN38_INTERNAL_93344812_8_h_add_cu_257838d04cuda3std3__440_GLOBAL__N__93344812_8_h_add_cu_257838d06ignoreE,@object
	.size		_ZN38_INTERNAL_93344812_8_h_add_cu_257838d04cuda3std3__440_GLOBAL__N__93344812_8_h_add_cu_257838d06ignoreE,(_ZN38_INTERNAL_93344812_8_h_add_cu_257838d04cuda3std6ranges3__45__cpo4sizeE - _ZN38_INTERNAL_93344812_8_h_add_cu_257838d04cuda3std3__440_GLOBAL__N__93344812_8_h_add_cu_257838d06ignoreE)
_ZN38_INTERNAL_93344812_8_h_add_cu_257838d04cuda3std3__440_GLOBAL__N__93344812_8_h_add_cu_257838d06ignoreE:
	.zero		1
	.type		_ZN38_INTERNAL_93344812_8_h_add_cu_257838d04cuda3std6ranges3__45__cpo4sizeE,@object
	.size		_ZN38_INTERNAL_93344812_8_h_add_cu_257838d04cuda3std6ranges3__45__cpo4sizeE,(_ZN38_INTERNAL_93344812_8_h_add_cu_257838d04cuda3std3__45__cpo5beginE - _ZN38_INTERNAL_93344812_8_h_add_cu_257838d04cuda3std6ranges3__45__cpo4sizeE)
_ZN38_INTERNAL_93344812_8_h_add_cu_257838d04cuda3std6ranges3__45__cpo4sizeE:
	.zero		1
	.type		_ZN38_INTERNAL_93344812_8_h_add_cu_257838d04cuda3std3__45__cpo5beginE,@object
	.size		_ZN38_INTERNAL_93344812_8_h_add_cu_257838d04cuda3std3__45__cpo5beginE,(_ZN38_INTERNAL_93344812_8_h_add_cu_257838d04cuda3std6ranges3__45__cpo6cbeginE - _ZN38_INTERNAL_93344812_8_h_add_cu_257838d04cuda3std3__45__cpo5beginE)
_ZN38_INTERNAL_93344812_8_h_add_cu_257838d04cuda3std3__45__cpo5beginE:
	.zero		1
	.type		_ZN38_INTERNAL_93344812_8_h_add_cu_257838d04cuda3std6ranges3__45__cpo6cbeginE,@object
	.size		_ZN38_INTERNAL_93344812_8_h_add_cu_257838d04cuda3std6ranges3__45__cpo6cbeginE,(_ZN38_INTERNAL_93344812_8_h_add_cu_257838d04cuda3std3__45__cpo6rbeginE - _ZN38_INTERNAL_93344812_8_h_add_cu_257838d04cuda3std6ranges3__45__cpo6cbeginE)
_ZN38_INTERNAL_93344812_8_h_add_cu_257838d04cuda3std6ranges3__45__cpo6cbeginE:
	.zero		1
	.type		_ZN38_INTERNAL_93344812_8_h_add_cu_257838d04cuda3std3__45__cpo6rbeginE,@object
	.size		_ZN38_INTERNAL_93344812_8_h_add_cu_257838d04cuda3std3__45__cpo6rbeginE,(_ZN38_INTERNAL_93344812_8_h_add_cu_257838d04cuda3std6ranges3__45__cpo4nextE - _ZN38_INTERNAL_93344812_8_h_add_cu_257838d04cuda3std3__45__cpo6rbeginE)
_ZN38_INTERNAL_93344812_8_h_add_cu_257838d04cuda3std3__45__cpo6rbeginE:
	.zero		1
	.type		_ZN38_INTERNAL_93344812_8_h_add_cu_257838d04cuda3std6ranges3__45__cpo4nextE,@object
	.size		_ZN38_INTERNAL_93344812_8_h_add_cu_257838d04cuda3std6ranges3__45__cpo4nextE,(_ZN38_INTERNAL_93344812_8_h_add_cu_257838d04cuda3std6ranges3__45__cpo4swapE - _ZN38_INTERNAL_93344812_8_h_add_cu_257838d04cuda3std6ranges3__45__cpo4nextE)
_ZN38_INTERNAL_93344812_8_h_add_cu_257838d04cuda3std6ranges3__45__cpo4nextE:
	.zero		1
	.type		_ZN38_INTERNAL_93344812_8_h_add_cu_257838d04cuda3std6ranges3__45__cpo4swapE,@object
	.size		_ZN38_INTERNAL_93344812_8_h_add_cu_257838d04cuda3std6ranges3__45__cpo4swapE,(_ZN38_INTERNAL_93344812_8_h_add_cu_257838d04cuda3std3__420unreachable_sentinelE - _ZN38_INTERNAL_93344812_8_h_add_cu_257838d04cuda3std6ranges3__45__cpo4swapE)
_ZN38_INTERNAL_93344812_8_h_add_cu_257838d04cuda3std6ranges3__45__cpo4swapE:
	.zero		1
	.type		_ZN38_INTERNAL_93344812_8_h_add_cu_257838d04cuda3std3__420unreachable_sentinelE,@object
	.size		_ZN38_INTERNAL_93344812_8_h_add_cu_257838d04cuda3std3__420unreachable_sentinelE,(_ZN38_INTERNAL_93344812_8_h_add_cu_257838d06thrust23THRUST_300001_SM_900_NS6system6detail10sequential3seqE - _ZN38_INTERNAL_93344812_8_h_add_cu_257838d04cuda3std3__420unreachable_sentinelE)
_ZN38_INTERNAL_93344812_8_h_add_cu_257838d04cuda3std3__420unreachable_sentinelE:
	.zero		1
	.type		_ZN38_INTERNAL_93344812_8_h_add_cu_257838d06thrust23THRUST_300001_SM_900_NS6system6detail10sequential3seqE,@object
	.size		_ZN38_INTERNAL_93344812_8_h_add_cu_257838d06thrust23THRUST_300001_SM_900_NS6system6detail10sequential3seqE,(_ZN38_INTERNAL_93344812_8_h_add_cu_257838d04cuda3std3__45__cpo4cendE - _ZN38_INTERNAL_93344812_8_h_add_cu_257838d06thrust23THRUST_300001_SM_900_NS6system6detail10sequential3seqE)
_ZN38_INTERNAL_93344812_8_h_add_cu_257838d06thrust23THRUST_300001_SM_900_NS6system6detail10sequential3seqE:
	.zero		1
	.type		_ZN38_INTERNAL_93344812_8_h_add_cu_257838d04cuda3std3__45__cpo4cendE,@object
	.size		_ZN38_INTERNAL_93344812_8_h_add_cu_257838d04cuda3std3__45__cpo4cendE,(_ZN38_INTERNAL_93344812_8_h_add_cu_257838d04cuda3std6ranges3__45__cpo9iter_swapE - _ZN38_INTERNAL_93344812_8_h_add_cu_257838d04cuda3std3__45__cpo4cendE)
_ZN38_INTERNAL_93344812_8_h_add_cu_257838d04cuda3std3__45__cpo4cendE:
	.zero		1
	.type		_ZN38_INTERNAL_93344812_8_h_add_cu_257838d04cuda3std6ranges3__45__cpo9iter_swapE,@object
	.size		_ZN38_INTERNAL_93344812_8_h_add_cu_257838d04cuda3std6ranges3__45__cpo9iter_swapE,(_ZN38_INTERNAL_93344812_8_h_add_cu_257838d04cuda3std3__45__cpo5crendE - _ZN38_INTERNAL_93344812_8_h_add_cu_257838d04cuda3std6ranges3__45__cpo9iter_swapE)
_ZN38_INTERNAL_93344812_8_h_add_cu_257838d04cuda3std6ranges3__45__cpo9iter_swapE:
	.zero		1
	.type		_ZN38_INTERNAL_93344812_8_h_add_cu_257838d04cuda3std3__45__cpo5crendE,@object
	.size		_ZN38_INTERNAL_93344812_8_h_add_cu_257838d04cuda3std3__45__cpo5crendE,(_ZN38_INTERNAL_93344812_8_h_add_cu_257838d04cuda3std6ranges3__45__cpo5cdataE - _ZN38_INTERNAL_93344812_8_h_add_cu_257838d04cuda3std3__45__cpo5crendE)
_ZN38_INTERNAL_93344812_8_h_add_cu_257838d04cuda3std3__45__cpo5crendE:
	.zero		1
	.type		_ZN38_INTERNAL_93344812_8_h_add_cu_257838d04cuda3std6ranges3__45__cpo5cdataE,@object
	.size		_ZN38_INTERNAL_93344812_8_h_add_cu_257838d04cuda3std6ranges3__45__cpo5cdataE,(_ZN38_INTERNAL_93344812_8_h_add_cu_257838d04cuda3std6ranges3__45__cpo3endE - _ZN38_INTERNAL_93344812_8_h_add_cu_257838d04cuda3std6ranges3__45__cpo5cdataE)
_ZN38_INTERNAL_93344812_8_h_add_cu_257838d04cuda3std6ranges3__45__cpo5cdataE:
	.zero		1
	.type		_ZN38_INTERNAL_93344812_8_h_add_cu_257838d04cuda3std6ranges3__45__cpo3endE,@object
	.size		_ZN38_INTERNAL_93344812_8_h_add_cu_257838d04cuda3std6ranges3__45__cpo3endE,(_ZN38_INTERNAL_93344812_8_h_add_cu_257838d04cuda3std3__419piecewise_constructE - _ZN38_INTERNAL_93344812_8_h_add_cu_257838d04cuda3std6ranges3__45__cpo3endE)
_ZN38_INTERNAL_93344812_8_h_add_cu_257838d04cuda3std6ranges3__45__cpo3endE:
	.zero		1
	.type		_ZN38_INTERNAL_93344812_8_h_add_cu_257838d04cuda3std3__419piecewise_constructE,@object
	.size		_ZN38_INTERNAL_93344812_8_h_add_cu_257838d04cuda3std3__419piecewise_constructE,(_ZN38_INTERNAL_93344812_8_h_add_cu_257838d04cuda3std6ranges3__45__cpo5ssizeE - _ZN38_INTERNAL_93344812_8_h_add_cu_257838d04cuda3std3__419piecewise_constructE)
_ZN38_INTERNAL_93344812_8_h_add_cu_257838d04cuda3std3__419piecewise_constructE:
	.zero		1
	.type		_ZN38_INTERNAL_93344812_8_h_add_cu_257838d04cuda3std6ranges3__45__cpo5ssizeE,@object
	.size		_ZN38_INTERNAL_93344812_8_h_add_cu_257838d04cuda3std6ranges3__45__cpo5ssizeE,(_ZN38_INTERNAL_93344812_8_h_add_cu_257838d04cuda3std3__45__cpo3endE - _ZN38_INTERNAL_93344812_8_h_add_cu_257838d04cuda3std6ranges3__45__cpo5ssizeE)
_ZN38_INTERNAL_93344812_8_h_add_cu_257838d04cuda3std6ranges3__45__cpo5ssizeE:
	.zero		1
	.type		_ZN38_INTERNAL_93344812_8_h_add_cu_257838d04cuda3std3__45__cpo3endE,@object
	.size		_ZN38_INTERNAL_93344812_8_h_add_cu_257838d04cuda3std3__45__cpo3endE,(_ZN38_INTERNAL_93344812_8_h_add_cu_257838d04cuda3std6ranges3__45__cpo4cendE - _ZN38_INTERNAL_93344812_8_h_add_cu_257838d04cuda3std3__45__cpo3endE)
_ZN38_INTERNAL_93344812_8_h_add_cu_257838d04cuda3std3__45__cpo3endE:
	.zero		1
	.type		_ZN38_INTERNAL_93344812_8_h_add_cu_257838d04cuda3std6ranges3__45__cpo4cendE,@object
	.size		_ZN38_INTERNAL_93344812_8_h_add_cu_257838d04cuda3std6ranges3__45__cpo4cendE,(_ZN38_INTERNAL_93344812_8_h_add_cu_257838d04cuda3std3__45__cpo4rendE - _ZN38_INTERNAL_93344812_8_h_add_cu_257838d04cuda3std6ranges3__45__cpo4cendE)
_ZN38_INTERNAL_93344812_8_h_add_cu_257838d04cuda3std6ranges3__45__cpo4cendE:
	.zero		1
	.type		_ZN38_INTERNAL_93344812_8_h_add_cu_257838d04cuda3std3__45__cpo4rendE,@object
	.size		_ZN38_INTERNAL_93344812_8_h_add_cu_257838d04cuda3std3__45__cpo4rendE,(_ZN38_INTERNAL_93344812_8_h_add_cu_257838d04cuda3std6ranges3__45__cpo4prevE - _ZN38_INTERNAL_93344812_8_h_add_cu_257838d04cuda3std3__45__cpo4rendE)
_ZN38_INTERNAL_93344812_8_h_add_cu_257838d04cuda3std3__45__cpo4rendE:
	.zero		1
	.type		_ZN38_INTERNAL_93344812_8_h_add_cu_257838d04cuda3std6ranges3__45__cpo4prevE,@object
	.size		_ZN38_INTERNAL_93344812_8_h_add_cu_257838d04cuda3std6ranges3__45__cpo4prevE,(_ZN38_INTERNAL_93344812_8_h_add_cu_257838d04cuda3std6ranges3__45__cpo9iter_moveE - _ZN38_INTERNAL_93344812_8_h_add_cu_257838d04cuda3std6ranges3__45__cpo4prevE)
_ZN38_INTERNAL_93344812_8_h_add_cu_257838d04cuda3std6ranges3__45__cpo4prevE:
	.zero		1
	.type		_ZN38_INTERNAL_93344812_8_h_add_cu_257838d04cuda3std6ranges3__45__cpo9iter_moveE,@object
	.size		_ZN38_INTERNAL_93344812_8_h_add_cu_257838d04cuda3std6ranges3__45__cpo9iter_moveE,(.L_13 - _ZN38_INTERNAL_93344812_8_h_add_cu_257838d04cuda3std6ranges3__45__cpo9iter_moveE)
_ZN38_INTERNAL_93344812_8_h_add_cu_257838d04cuda3std6ranges3__45__cpo9iter_moveE:
	.zero		1
.L_13:


//--------------------- .nv.constant0._Z27cuda_vector_set_int4_kernelP6__halfPKS_ii --------------------------
	.section	.nv.constant0._Z27cuda_vector_set_int4_kernelP6__halfPKS_ii,"a",@progbits
	.sectionflags	@""
	.align	4
.nv.constant0._Z27cuda_vector_set_int4_kernelP6__halfPKS_ii:
	.zero		552


//--------------------- .nv.constant0._Z27cuda_vector_add_int4_kernelP6__halfPKS_ii --------------------------
	.section	.nv.constant0._Z27cuda_vector_add_int4_kernelP6__halfPKS_ii,"a",@progbits
	.sectionflags	@""
	.align	4
.nv.constant0._Z27cuda_vector_add_int4_kernelP6__halfPKS_ii:
	.zero		552


//--------------------- .nv.constant0._Z22cuda_vector_set_kernelP6__halfPKS_ii --------------------------
	.section	.nv.constant0._Z22cuda_vector_set_kernelP6__halfPKS_ii,"a",@progbits
	.sectionflags	@""
	.align	4
.nv.constant0._Z22cuda_vector_set_kernelP6__halfPKS_ii:
	.zero		552


//--------------------- .nv.constant0._Z22cuda_vector_add_kernelP6__halfPKS_ii --------------------------
	.section	.nv.constant0._Z22cuda_vector_add_kernelP6__halfPKS_ii,"a",@progbits
	.sectionflags	@""
	.align	4
.nv.constant0._Z22cuda_vector_add_kernelP6__halfPKS_ii:
	.zero		552


//--------------------- SYMBOLS --------------------------

	.type		.nv.reservedSmem.offset0,@object
	.size		.nv.reservedSmem.offset0,0x4
